//
// Generated by NVIDIA NVVM Compiler
//
// Compiler Build ID: CL-36424714
// Cuda compilation tools, release 13.0, V13.0.88
// Based on NVVM 20.0.0
//

.version 9.0
.target sm_100
.address_size 64

	// .globl	_Z11PolyMulCUDAPiS_S_y

.visible .entry _Z11PolyMulCUDAPiS_S_y(
	.param .u64 .ptr .align 1 _Z11PolyMulCUDAPiS_S_y_param_0,
	.param .u64 .ptr .align 1 _Z11PolyMulCUDAPiS_S_y_param_1,
	.param .u64 .ptr .align 1 _Z11PolyMulCUDAPiS_S_y_param_2,
	.param .u64 _Z11PolyMulCUDAPiS_S_y_param_3
)
{
	.reg .pred 	%p<3>;
	.reg .b32 	%r<19>;
	.reg .b64 	%rd<32>;

	ld.param.u64 	%rd12, [_Z11PolyMulCUDAPiS_S_y_param_0];
	ld.param.u64 	%rd13, [_Z11PolyMulCUDAPiS_S_y_param_1];
	ld.param.u64 	%rd14, [_Z11PolyMulCUDAPiS_S_y_param_2];
	ld.param.u64 	%rd15, [_Z11PolyMulCUDAPiS_S_y_param_3];
	mov.u32 	%r1, %ctaid.x;
	mov.u32 	%r2, %ntid.x;
	mov.u32 	%r3, %tid.x;
	mad.lo.s32 	%r4, %r1, %r2, %r3;
	cvt.u64.u32 	%rd1, %r4;
	and.b64  	%rd16, %rd15, -4294967296;
	setp.ne.s64 	%p1, %rd16, 0;
	@%p1 bra 	$L__BB0_2;
	cvt.u32.u64 	%r5, %rd15;
	cvt.u32.u64 	%r6, %rd1;
	div.u32 	%r7, %r6, %r5;
	mul.lo.s32 	%r8, %r7, %r5;
	sub.s32 	%r9, %r6, %r8;
	cvt.u64.u32 	%rd29, %r7;
	cvt.u64.u32 	%rd30, %r9;
	bra.uni 	$L__BB0_3;
$L__BB0_2:
	div.u64 	%rd29, %rd1, %rd15;
	mul.lo.s64 	%rd17, %rd29, %rd15;
	sub.s64 	%rd30, %rd1, %rd17;
$L__BB0_3:
	add.s64 	%rd8, %rd29, %rd30;
	setp.ge.u64 	%p2, %rd8, %rd15;
	@%p2 bra 	$L__BB0_5;
	mad.lo.s64 	%rd31, %rd8, %rd15, %rd29;
	bra.uni 	$L__BB0_6;
$L__BB0_5:
	not.b64 	%rd18, %rd30;
	add.s64 	%rd19, %rd15, %rd18;
	mad.lo.s64 	%rd31, %rd8, %rd15, %rd19;
$L__BB0_6:
	cvta.to.global.u64 	%rd20, %rd12;
	cvta.to.global.u64 	%rd21, %rd13;
	cvta.to.global.u64 	%rd22, %rd14;
	shl.b64 	%rd23, %rd30, 2;
	add.s64 	%rd24, %rd20, %rd23;
	ld.global.u32 	%r10, [%rd24];
	shl.b64 	%rd25, %rd29, 2;
	add.s64 	%rd26, %rd21, %rd25;
	ld.global.u32 	%r11, [%rd26];
	mul.lo.s32 	%r12, %r11, %r10;
	mul.hi.s32 	%r13, %r12, 333589693;
	shr.u32 	%r14, %r13, 31;
	shr.s32 	%r15, %r13, 3;
	add.s32 	%r16, %r15, %r14;
	mul.lo.s32 	%r17, %r16, 103;
	sub.s32 	%r18, %r12, %r17;
	shl.b64 	%rd27, %rd31, 2;
	add.s64 	%rd28, %rd22, %rd27;
	st.global.u32 	[%rd28], %r18;
	ret;

}
	// .globl	_Z21ParallelReductionCUDAPiy
.visible .entry _Z21ParallelReductionCUDAPiy(
	.param .u64 .ptr .align 1 _Z21ParallelReductionCUDAPiy_param_0,
	.param .u64 _Z21ParallelReductionCUDAPiy_param_1
)
{
	.reg .pred 	%p<15>;
	.reg .b32 	%r<134>;
	.reg .b64 	%rd<43>;

	ld.param.u64 	%rd20, [_Z21ParallelReductionCUDAPiy_param_0];
	ld.param.u64 	%rd21, [_Z21ParallelReductionCUDAPiy_param_1];
	setp.lt.u64 	%p1, %rd21, 2;
	@%p1 bra 	$L__BB1_18;
	cvta.to.global.u64 	%rd1, %rd20;
	mov.u32 	%r1, %tid.x;
	mov.u32 	%r2, %ntid.x;
	mov.u32 	%r3, %ctaid.x;
	mad.lo.s32 	%r4, %r3, %r2, %r1;
	cvt.u64.u32 	%rd2, %r4;
	shl.b64 	%rd23, %rd21, 1;
	add.s64 	%rd3, %rd23, -1;
	mul.lo.s64 	%rd4, %rd21, %rd2;
	shl.b64 	%rd24, %rd4, 2;
	add.s64 	%rd5, %rd1, %rd24;
	sub.s64 	%rd6, %rd3, %rd21;
	add.s64 	%rd25, %rd6, -1;
	and.b64  	%rd7, %rd6, 7;
	setp.lt.u64 	%p2, %rd25, 7;
	mov.b64 	%rd40, 1;
	@%p2 bra 	$L__BB1_6;
	and.b64  	%rd27, %rd6, -8;
	neg.s64 	%rd8, %rd27;
	add.s64 	%rd29, %rd24, %rd1;
	add.s64 	%rd38, %rd29, 16;
	mov.b64 	%rd40, 1;
$L__BB1_3:
	.pragma "nounroll";
	setp.le.u64 	%p3, %rd3, %rd2;
	@%p3 bra 	$L__BB1_5;
	ld.global.u32 	%r5, [%rd5];
	ld.global.u32 	%r6, [%rd38+-12];
	add.s32 	%r7, %r6, %r5;
	mul.hi.s32 	%r8, %r7, 333589693;
	shr.u32 	%r9, %r8, 31;
	shr.s32 	%r10, %r8, 3;
	add.s32 	%r11, %r10, %r9;
	mul.lo.s32 	%r12, %r11, 103;
	sub.s32 	%r13, %r7, %r12;
	st.global.u32 	[%rd5], %r13;
	mov.b32 	%r14, 0;
	st.global.u32 	[%rd38+-12], %r14;
	ld.global.u32 	%r15, [%rd38+-8];
	add.s32 	%r16, %r15, %r13;
	mul.hi.s32 	%r17, %r16, 333589693;
	shr.u32 	%r18, %r17, 31;
	shr.s32 	%r19, %r17, 3;
	add.s32 	%r20, %r19, %r18;
	mul.lo.s32 	%r21, %r20, 103;
	sub.s32 	%r22, %r16, %r21;
	st.global.u32 	[%rd5], %r22;
	st.global.u32 	[%rd38+-8], %r14;
	ld.global.u32 	%r23, [%rd38+-4];
	add.s32 	%r24, %r23, %r22;
	mul.hi.s32 	%r25, %r24, 333589693;
	shr.u32 	%r26, %r25, 31;
	shr.s32 	%r27, %r25, 3;
	add.s32 	%r28, %r27, %r26;
	mul.lo.s32 	%r29, %r28, 103;
	sub.s32 	%r30, %r24, %r29;
	st.global.u32 	[%rd5], %r30;
	st.global.u32 	[%rd38+-4], %r14;
	ld.global.u32 	%r31, [%rd38];
	add.s32 	%r32, %r31, %r30;
	mul.hi.s32 	%r33, %r32, 333589693;
	shr.u32 	%r34, %r33, 31;
	shr.s32 	%r35, %r33, 3;
	add.s32 	%r36, %r35, %r34;
	mul.lo.s32 	%r37, %r36, 103;
	sub.s32 	%r38, %r32, %r37;
	st.global.u32 	[%rd5], %r38;
	st.global.u32 	[%rd38], %r14;
	ld.global.u32 	%r39, [%rd38+4];
	add.s32 	%r40, %r39, %r38;
	mul.hi.s32 	%r41, %r40, 333589693;
	shr.u32 	%r42, %r41, 31;
	shr.s32 	%r43, %r41, 3;
	add.s32 	%r44, %r43, %r42;
	mul.lo.s32 	%r45, %r44, 103;
	sub.s32 	%r46, %r40, %r45;
	st.global.u32 	[%rd5], %r46;
	st.global.u32 	[%rd38+4], %r14;
	ld.global.u32 	%r47, [%rd38+8];
	add.s32 	%r48, %r47, %r46;
	mul.hi.s32 	%r49, %r48, 333589693;
	shr.u32 	%r50, %r49, 31;
	shr.s32 	%r51, %r49, 3;
	add.s32 	%r52, %r51, %r50;
	mul.lo.s32 	%r53, %r52, 103;
	sub.s32 	%r54, %r48, %r53;
	st.global.u32 	[%rd5], %r54;
	st.global.u32 	[%rd38+8], %r14;
	ld.global.u32 	%r55, [%rd38+12];
	add.s32 	%r56, %r55, %r54;
	mul.hi.s32 	%r57, %r56, 333589693;
	shr.u32 	%r58, %r57, 31;
	shr.s32 	%r59, %r57, 3;
	add.s32 	%r60, %r59, %r58;
	mul.lo.s32 	%r61, %r60, 103;
	sub.s32 	%r62, %r56, %r61;
	st.global.u32 	[%rd5], %r62;
	st.global.u32 	[%rd38+12], %r14;
	ld.global.u32 	%r63, [%rd38+16];
	add.s32 	%r64, %r63, %r62;
	mul.hi.s32 	%r65, %r64, 333589693;
	shr.u32 	%r66, %r65, 31;
	shr.s32 	%r67, %r65, 3;
	add.s32 	%r68, %r67, %r66;
	mul.lo.s32 	%r69, %r68, 103;
	sub.s32 	%r70, %r64, %r69;
	st.global.u32 	[%rd5], %r70;
	st.global.u32 	[%rd38+16], %r14;
$L__BB1_5:
	add.s64 	%rd40, %rd40, 8;
	add.s64 	%rd30, %rd8, %rd40;
	add.s64 	%rd38, %rd38, 32;
	setp.ne.s64 	%p4, %rd30, 1;
	@%p4 bra 	$L__BB1_3;
$L__BB1_6:
	setp.eq.s64 	%p5, %rd7, 0;
	@%p5 bra 	$L__BB1_18;
	and.b64  	%rd15, %rd6, 3;
	setp.lt.u64 	%p6, %rd7, 4;
	@%p6 bra 	$L__BB1_11;
	setp.le.u64 	%p7, %rd3, %rd2;
	@%p7 bra 	$L__BB1_10;
	ld.global.u32 	%r71, [%rd5];
	shl.b64 	%rd31, %rd40, 2;
	add.s64 	%rd32, %rd5, %rd31;
	ld.global.u32 	%r72, [%rd32];
	add.s32 	%r73, %r72, %r71;
	mul.hi.s32 	%r74, %r73, 333589693;
	shr.u32 	%r75, %r74, 31;
	shr.s32 	%r76, %r74, 3;
	add.s32 	%r77, %r76, %r75;
	mul.lo.s32 	%r78, %r77, 103;
	sub.s32 	%r79, %r73, %r78;
	mov.b32 	%r80, 0;
	st.global.u32 	[%rd32], %r80;
	ld.global.u32 	%r81, [%rd32+4];
	add.s32 	%r82, %r81, %r79;
	mul.hi.s32 	%r83, %r82, 333589693;
	shr.u32 	%r84, %r83, 31;
	shr.s32 	%r85, %r83, 3;
	add.s32 	%r86, %r85, %r84;
	mul.lo.s32 	%r87, %r86, 103;
	sub.s32 	%r88, %r82, %r87;
	st.global.u32 	[%rd32+4], %r80;
	ld.global.u32 	%r89, [%rd32+8];
	add.s32 	%r90, %r89, %r88;
	mul.hi.s32 	%r91, %r90, 333589693;
	shr.u32 	%r92, %r91, 31;
	shr.s32 	%r93, %r91, 3;
	add.s32 	%r94, %r93, %r92;
	mul.lo.s32 	%r95, %r94, 103;
	sub.s32 	%r96, %r90, %r95;
	st.global.u32 	[%rd32+8], %r80;
	ld.global.u32 	%r97, [%rd32+12];
	add.s32 	%r98, %r97, %r96;
	mul.hi.s32 	%r99, %r98, 333589693;
	shr.u32 	%r100, %r99, 31;
	shr.s32 	%r101, %r99, 3;
	add.s32 	%r102, %r101, %r100;
	mul.lo.s32 	%r103, %r102, 103;
	sub.s32 	%r104, %r98, %r103;
	st.global.u32 	[%rd5], %r104;
	st.global.u32 	[%rd32+12], %r80;
$L__BB1_10:
	add.s64 	%rd40, %rd40, 4;
$L__BB1_11:
	setp.eq.s64 	%p8, %rd15, 0;
	@%p8 bra 	$L__BB1_18;
	setp.eq.s64 	%p9, %rd15, 1;
	@%p9 bra 	$L__BB1_16;
	setp.le.u64 	%p10, %rd3, %rd2;
	@%p10 bra 	$L__BB1_15;
	ld.global.u32 	%r105, [%rd5];
	shl.b64 	%rd33, %rd40, 2;
	add.s64 	%rd34, %rd5, %rd33;
	ld.global.u32 	%r106, [%rd34];
	add.s32 	%r107, %r106, %r105;
	mul.hi.s32 	%r108, %r107, 333589693;
	shr.u32 	%r109, %r108, 31;
	shr.s32 	%r110, %r108, 3;
	add.s32 	%r111, %r110, %r109;
	mul.lo.s32 	%r112, %r111, 103;
	sub.s32 	%r113, %r107, %r112;
	st.global.u32 	[%rd5], %r113;
	mov.b32 	%r114, 0;
	st.global.u32 	[%rd34], %r114;
	ld.global.u32 	%r115, [%rd5];
	ld.global.u32 	%r116, [%rd34+4];
	add.s32 	%r117, %r116, %r115;
	mul.hi.s32 	%r118, %r117, 333589693;
	shr.u32 	%r119, %r118, 31;
	shr.s32 	%r120, %r118, 3;
	add.s32 	%r121, %r120, %r119;
	mul.lo.s32 	%r122, %r121, 103;
	sub.s32 	%r123, %r117, %r122;
	st.global.u32 	[%rd5], %r123;
	st.global.u32 	[%rd34+4], %r114;
$L__BB1_15:
	add.s64 	%rd40, %rd40, 2;
$L__BB1_16:
	setp.le.u64 	%p11, %rd3, %rd2;
	and.b64  	%rd35, %rd6, 1;
	setp.eq.b64 	%p12, %rd35, 1;
	not.pred 	%p13, %p12;
	or.pred  	%p14, %p13, %p11;
	@%p14 bra 	$L__BB1_18;
	ld.global.u32 	%r124, [%rd5];
	shl.b64 	%rd36, %rd40, 2;
	add.s64 	%rd37, %rd5, %rd36;
	ld.global.u32 	%r125, [%rd37];
	add.s32 	%r126, %r125, %r124;
	mul.hi.s32 	%r127, %r126, 333589693;
	shr.u32 	%r128, %r127, 31;
	shr.s32 	%r129, %r127, 3;
	add.s32 	%r130, %r129, %r128;
	mul.lo.s32 	%r131, %r130, 103;
	sub.s32 	%r132, %r126, %r131;
	st.global.u32 	[%rd5], %r132;
	mov.b32 	%r133, 0;
	st.global.u32 	[%rd37], %r133;
$L__BB1_18:
	ret;

}
	// .globl	_Z11CombineCUDAPiy
.visible .entry _Z11CombineCUDAPiy(
	.param .u64 .ptr .align 1 _Z11CombineCUDAPiy_param_0,
	.param .u64 _Z11CombineCUDAPiy_param_1
)
{
	.reg .pred 	%p<2>;
	.reg .b32 	%r<6>;
	.reg .b64 	%rd<12>;

	ld.param.u64 	%rd2, [_Z11CombineCUDAPiy_param_0];
	ld.param.u64 	%rd3, [_Z11CombineCUDAPiy_param_1];
	mov.u32 	%r1, %ctaid.x;
	mov.u32 	%r2, %ntid.x;
	mov.u32 	%r3, %tid.x;
	mad.lo.s32 	%r4, %r1, %r2, %r3;
	cvt.u64.u32 	%rd1, %r4;
	shl.b64 	%rd4, %rd3, 1;
	add.s64 	%rd5, %rd4, -1;
	setp.le.u64 	%p1, %rd5, %rd1;
	@%p1 bra 	$L__BB2_2;
	cvta.to.global.u64 	%rd6, %rd2;
	mul.lo.s64 	%rd7, %rd3, %rd1;
	shl.b64 	%rd8, %rd7, 2;
	add.s64 	%rd9, %rd6, %rd8;
	ld.global.u32 	%r5, [%rd9];
	shl.b64 	%rd10, %rd1, 2;
	add.s64 	%rd11, %rd6, %rd10;
	st.global.u32 	[%rd11], %r5;
$L__BB2_2:
	ret;

}


// ===== COMPILED SASS (sm_100) =====

	.target	sm_100

	.elftype	@"ET_EXEC"


//--------------------- .note.nv.tkinfo           --------------------------
	.section	.note.nv.tkinfo,"",@"SHT_NOTE"
	.sectionflags	@"SHF_NOTE_NV_TKINFO"
	.tkinfo
        /*0018*/ 	.word	0x00000002
        /*0030*/ 	.string	""
        /*0030*/ 	.string	"ptxas"
        /*0030*/ 	.string	"Cuda compilation tools, release 13.0, V13.0.88"
        /*0030*/ 	.string	"Build cuda_13.0.r13.0/compiler.36424714_0"
        /*0030*/ 	.string	"-arch sm_100 -m 64 "



//--------------------- .note.nv.cuinfo           --------------------------
	.section	.note.nv.cuinfo,"",@"SHT_NOTE"
	.sectionflags	@"SHF_NOTE_NV_CUINFO"
        /*0018*/ 	.short	0x0002
        /*001a*/ 	.short	0x0064
        /*001c*/ 	.short	0x0082
	.zero		2


//--------------------- .nv.info                  --------------------------
	.section	.nv.info,"",@"SHT_CUDA_INFO"
	.align	4


	//----- nvinfo : EIATTR_REGCOUNT
	.align		4
        /*0000*/ 	.byte	0x04, 0x2f
        /*0002*/ 	.short	(.L_1 - .L_0)
	.align		4
.L_0:
        /*0004*/ 	.word	index@(_Z11PolyMulCUDAPiS_S_y)
        /*0008*/ 	.word	0x00000012


	//----- nvinfo : EIATTR_FRAME_SIZE
	.align		4
.L_1:
        /*000c*/ 	.byte	0x04, 0x11
        /*000e*/ 	.short	(.L_3 - .L_2)
	.align		4
.L_2:
        /*0010*/ 	.word	index@($__internal_0_$__cuda_sm20_div_u64)
        /*0014*/ 	.word	0x00000000


	//----- nvinfo : EIATTR_FRAME_SIZE
	.align		4
.L_3:
        /*0018*/ 	.byte	0x04, 0x11
        /*001a*/ 	.short	(.L_5 - .L_4)
	.align		4
.L_4:
        /*001c*/ 	.word	index@(_Z11PolyMulCUDAPiS_S_y)
        /*0020*/ 	.word	0x00000000


	//----- nvinfo : EIATTR_REGCOUNT
	.align		4
.L_5:
        /*0024*/ 	.byte	0x04, 0x2f
        /*0026*/ 	.short	(.L_7 - .L_6)
	.align		4
.L_6:
        /*0028*/ 	.word	index@(_Z21ParallelReductionCUDAPiy)
        /*002c*/ 	.word	0x00000015


	//----- nvinfo : EIATTR_FRAME_SIZE
	.align		4
.L_7:
        /*0030*/ 	.byte	0x04, 0x11
        /*0032*/ 	.short	(.L_9 - .L_8)
	.align		4
.L_8:
        /*0034*/ 	.word	index@(_Z21ParallelReductionCUDAPiy)
        /*0038*/ 	.word	0x00000000


	//----- nvinfo : EIATTR_REGCOUNT
	.align		4
.L_9:
        /*003c*/ 	.byte	0x04, 0x2f
        /*003e*/ 	.short	(.L_11 - .L_10)
	.align		4
.L_10:
        /*0040*/ 	.word	index@(_Z11CombineCUDAPiy)
        /*0044*/ 	.word	0x0000000a


	//----- nvinfo : EIATTR_FRAME_SIZE
	.align		4
.L_11:
        /*0048*/ 	.byte	0x04, 0x11
        /*004a*/ 	.short	(.L_13 - .L_12)
	.align		4
.L_12:
        /*004c*/ 	.word	index@(_Z11CombineCUDAPiy)
        /*0050*/ 	.word	0x00000000


	//----- nvinfo : EIATTR_MIN_STACK_SIZE
	.align		4
.L_13:
        /*0054*/ 	.byte	0x04, 0x12
        /*0056*/ 	.short	(.L_15 - .L_14)
	.align		4
.L_14:
        /*0058*/ 	.word	index@(_Z11CombineCUDAPiy)
        /*005c*/ 	.word	0x00000000


	//----- nvinfo : EIATTR_MIN_STACK_SIZE
	.align		4
.L_15:
        /*0060*/ 	.byte	0x04, 0x12
        /*0062*/ 	.short	(.L_17 - .L_16)
	.align		4
.L_16:
        /*0064*/ 	.word	index@(_Z21ParallelReductionCUDAPiy)
        /*0068*/ 	.word	0x00000000


	//----- nvinfo : EIATTR_MIN_STACK_SIZE
	.align		4
.L_17:
        /*006c*/ 	.byte	0x04, 0x12
        /*006e*/ 	.short	(.L_19 - .L_18)
	.align		4
.L_18:
        /*0070*/ 	.word	index@(_Z11PolyMulCUDAPiS_S_y)
        /*0074*/ 	.word	0x00000000
.L_19:


//--------------------- .nv.compat                --------------------------
	.section	.nv.compat,"",@"SHT_CUDA_COMPAT_INFO"
	.align	4
        /*0000*/ 	.byte	0x02, 0x09, 0x00, 0x00, 0x02, 0x02, 0x01, 0x00, 0x02, 0x05, 0x05, 0x00, 0x03, 0x07, 0x01, 0x01
        /*0010*/ 	.byte	0x02, 0x03, 0x00, 0x00, 0x02, 0x06, 0x01, 0x00, 0x04, 0x0b, 0x08, 0x00, 0x09, 0x00, 0x00, 0x00
        /*0020*/ 	.byte	0x00, 0x00, 0x00, 0x00


//--------------------- .nv.info._Z11CombineCUDAPiy --------------------------
	.section	.nv.info._Z11CombineCUDAPiy,"",@"SHT_CUDA_INFO"
	.sectionflags	@""
	.align	4


	//----- nvinfo : EIATTR_CUDA_API_VERSION
	.align		4
        /*0000*/ 	.byte	0x04, 0x37
        /*0002*/ 	.short	(.L_21 - .L_20)
.L_20:
        /*0004*/ 	.word	0x00000082


	//----- nvinfo : EIATTR_KPARAM_INFO
	.align		4
.L_21:
        /*0008*/ 	.byte	0x04, 0x17
        /*000a*/ 	.short	(.L_23 - .L_22)
.L_22:
        /*000c*/ 	.word	0x00000000
        /*0010*/ 	.short	0x0001
        /*0012*/ 	.short	0x0008
        /*0014*/ 	.byte	0x00, 0xf0, 0x21, 0x00


	//----- nvinfo : EIATTR_KPARAM_INFO
	.align		4
.L_23:
        /*0018*/ 	.byte	0x04, 0x17
        /*001a*/ 	.short	(.L_25 - .L_24)
.L_24:
        /*001c*/ 	.word	0x00000000
        /*0020*/ 	.short	0x0000
        /*0022*/ 	.short	0x0000
        /*0024*/ 	.byte	0x00, 0xf5, 0x21, 0x00


	//----- nvinfo : EIATTR_SPARSE_MMA_MASK
	.align		4
.L_25:
        /*0028*/ 	.byte	0x03, 0x50
        /*002a*/ 	.short	0x0000


	//----- nvinfo : EIATTR_MAXREG_COUNT
	.align		4
        /*002c*/ 	.byte	0x03, 0x1b
        /*002e*/ 	.short	0x00ff


	//----- nvinfo : EIATTR_MERCURY_ISA_VERSION
	.align		4
        /*0030*/ 	.byte	0x03, 0x5f
        /*0032*/ 	.short	0x0101


	//----- nvinfo : EIATTR_VRC_CTA_INIT_COUNT
	.align		4
        /*0034*/ 	.byte	0x02, 0x4a
	.zero		1
	.zero		1


	//----- nvinfo : EIATTR_EXIT_INSTR_OFFSETS
	.align		4
        /*0038*/ 	.byte	0x04, 0x1c
        /*003a*/ 	.short	(.L_27 - .L_26)


	//   ....[0]....
.L_26:
        /*003c*/ 	.word	0x000000b0


	//   ....[1]....
        /*0040*/ 	.word	0x00000160


	//----- nvinfo : EIATTR_CBANK_PARAM_SIZE
	.align		4
.L_27:
        /*0044*/ 	.byte	0x03, 0x19
        /*0046*/ 	.short	0x0010


	//----- nvinfo : EIATTR_PARAM_CBANK
	.align		4
        /*0048*/ 	.byte	0x04, 0x0a
        /*004a*/ 	.short	(.L_29 - .L_28)
	.align		4
.L_28:
        /*004c*/ 	.word	index@(.nv.constant0._Z11CombineCUDAPiy)
        /*0050*/ 	.short	0x0380
        /*0052*/ 	.short	0x0010


	//----- nvinfo : EIATTR_SW_WAR
	.align		4
.L_29:
        /*0054*/ 	.byte	0x04, 0x36
        /*0056*/ 	.short	(.L_31 - .L_30)
.L_30:
        /*0058*/ 	.word	0x00000008
.L_31:


//--------------------- .nv.info._Z21ParallelReductionCUDAPiy --------------------------
	.section	.nv.info._Z21ParallelReductionCUDAPiy,"",@"SHT_CUDA_INFO"
	.sectionflags	@""
	.align	4


	//----- nvinfo : EIATTR_CUDA_API_VERSION
	.align		4
        /*0000*/ 	.byte	0x04, 0x37
        /*0002*/ 	.short	(.L_33 - .L_32)
.L_32:
        /*0004*/ 	.word	0x00000082


	//----- nvinfo : EIATTR_KPARAM_INFO
	.align		4
.L_33:
        /*0008*/ 	.byte	0x04, 0x17
        /*000a*/ 	.short	(.L_35 - .L_34)
.L_34:
        /*000c*/ 	.word	0x00000000
        /*0010*/ 	.short	0x0001
        /*0012*/ 	.short	0x0008
        /*0014*/ 	.byte	0x00, 0xf0, 0x21, 0x00


	//----- nvinfo : EIATTR_KPARAM_INFO
	.align		4
.L_35:
        /*0018*/ 	.byte	0x04, 0x17
        /*001a*/ 	.short	(.L_37 - .L_36)
.L_36:
        /*001c*/ 	.word	0x00000000
        /*0020*/ 	.short	0x0000
        /*0022*/ 	.short	0x0000
        /*0024*/ 	.byte	0x00, 0xf5, 0x21, 0x00


	//----- nvinfo : EIATTR_SPARSE_MMA_MASK
	.align		4
.L_37:
        /*0028*/ 	.byte	0x03, 0x50
        /*002a*/ 	.short	0x0000


	//----- nvinfo : EIATTR_MAXREG_COUNT
	.align		4
        /*002c*/ 	.byte	0x03, 0x1b
        /*002e*/ 	.short	0x00ff


	//----- nvinfo : EIATTR_MERCURY_ISA_VERSION
	.align		4
        /*0030*/ 	.byte	0x03, 0x5f
        /*0032*/ 	.short	0x0101


	//----- nvinfo : EIATTR_VRC_CTA_INIT_COUNT
	.align		4
        /*0034*/ 	.byte	0x02, 0x4a
	.zero		1
	.zero		1


	//----- nvinfo : EIATTR_EXIT_INSTR_OFFSETS
	.align		4
        /*0038*/ 	.byte	0x04, 0x1c
        /*003a*/ 	.short	(.L_39 - .L_38)


	//   ....[0]....
.L_38:
        /*003c*/ 	.word	0x00000040


	//   ....[1]....
        /*0040*/ 	.word	0x00000720


	//   ....[2]....
        /*0044*/ 	.word	0x00000a00


	//   ....[3]....
        /*0048*/ 	.word	0x00000c40


	//   ....[4]....
        /*004c*/ 	.word	0x00000d00


	//----- nvinfo : EIATTR_CRS_STACK_SIZE
	.align		4
.L_39:
        /*0050*/ 	.byte	0x04, 0x1e
        /*0052*/ 	.short	(.L_41 - .L_40)
.L_40:
        /*0054*/ 	.word	0x00000000


	//----- nvinfo : EIATTR_CBANK_PARAM_SIZE
	.align		4
.L_41:
        /*0058*/ 	.byte	0x03, 0x19
        /*005a*/ 	.short	0x0010


	//----- nvinfo : EIATTR_PARAM_CBANK
	.align		4
        /*005c*/ 	.byte	0x04, 0x0a
        /*005e*/ 	.short	(.L_43 - .L_42)
	.align		4
.L_42:
        /*0060*/ 	.word	index@(.nv.constant0._Z21ParallelReductionCUDAPiy)
        /*0064*/ 	.short	0x0380
        /*0066*/ 	.short	0x0010


	//----- nvinfo : EIATTR_SW_WAR
	.align		4
.L_43:
        /*0068*/ 	.byte	0x04, 0x36
        /*006a*/ 	.short	(.L_45 - .L_44)
.L_44:
        /*006c*/ 	.word	0x00000008
.L_45:


//--------------------- .nv.info._Z11PolyMulCUDAPiS_S_y --------------------------
	.section	.nv.info._Z11PolyMulCUDAPiS_S_y,"",@"SHT_CUDA_INFO"
	.sectionflags	@""
	.align	4


	//----- nvinfo : EIATTR_CUDA_API_VERSION
	.align		4
        /*0000*/ 	.byte	0x04, 0x37
        /*0002*/ 	.short	(.L_47 - .L_46)
.L_46:
        /*0004*/ 	.word	0x00000082


	//----- nvinfo : EIATTR_KPARAM_INFO
	.align		4
.L_47:
        /*0008*/ 	.byte	0x04, 0x17
        /*000a*/ 	.short	(.L_49 - .L_48)
.L_48:
        /*000c*/ 	.word	0x00000000
        /*0010*/ 	.short	0x0003
        /*0012*/ 	.short	0x0018
        /*0014*/ 	.byte	0x00, 0xf0, 0x21, 0x00


	//----- nvinfo : EIATTR_KPARAM_INFO
	.align		4
.L_49:
        /*0018*/ 	.byte	0x04, 0x17
        /*001a*/ 	.short	(.L_51 - .L_50)
.L_50:
        /*001c*/ 	.word	0x00000000
        /*0020*/ 	.short	0x0002
        /*0022*/ 	.short	0x0010
        /*0024*/ 	.byte	0x00, 0xf5, 0x21, 0x00


	//----- nvinfo : EIATTR_KPARAM_INFO
	.align		4
.L_51:
        /*0028*/ 	.byte	0x04, 0x17
        /*002a*/ 	.short	(.L_53 - .L_52)
.L_52:
        /*002c*/ 	.word	0x00000000
        /*0030*/ 	.short	0x0001
        /*0032*/ 	.short	0x0008
        /*0034*/ 	.byte	0x00, 0xf5, 0x21, 0x00


	//----- nvinfo : EIATTR_KPARAM_INFO
	.align		4
.L_53:
        /*0038*/ 	.byte	0x04, 0x17
        /*003a*/ 	.short	(.L_55 - .L_54)
.L_54:
        /*003c*/ 	.word	0x00000000
        /*0040*/ 	.short	0x0000
        /*0042*/ 	.short	0x0000
        /*0044*/ 	.byte	0x00, 0xf5, 0x21, 0x00


	//----- nvinfo : EIATTR_SPARSE_MMA_MASK
	.align		4
.L_55:
        /*0048*/ 	.byte	0x03, 0x50
        /*004a*/ 	.short	0x0000


	//----- nvinfo : EIATTR_MAXREG_COUNT
	.align		4
        /*004c*/ 	.byte	0x03, 0x1b
        /*004e*/ 	.short	0x00ff


	//----- nvinfo : EIATTR_MERCURY_ISA_VERSION
	.align		4
        /*0050*/ 	.byte	0x03, 0x5f
        /*0052*/ 	.short	0x0101


	//----- nvinfo : EIATTR_VRC_CTA_INIT_COUNT
	.align		4
        /*0054*/ 	.byte	0x02, 0x4a
	.zero		1
	.zero		1


	//----- nvinfo : EIATTR_EXIT_INSTR_OFFSETS
	.align		4
        /*0058*/ 	.byte	0x04, 0x1c
        /*005a*/ 	.short	(.L_57 - .L_56)


	//   ....[0]....
.L_56:
        /*005c*/ 	.word	0x00000560


	//----- nvinfo : EIATTR_CRS_STACK_SIZE
	.align		4
.L_57:
        /*0060*/ 	.byte	0x04, 0x1e
        /*0062*/ 	.short	(.L_59 - .L_58)
.L_58:
        /*0064*/ 	.word	0x00000000


	//----- nvinfo : EIATTR_CBANK_PARAM_SIZE
	.align		4
.L_59:
        /*0068*/ 	.byte	0x03, 0x19
        /*006a*/ 	.short	0x0020


	//----- nvinfo : EIATTR_PARAM_CBANK
	.align		4
        /*006c*/ 	.byte	0x04, 0x0a
        /*006e*/ 	.short	(.L_61 - .L_60)
	.align		4
.L_60:
        /*0070*/ 	.word	index@(.nv.constant0._Z11PolyMulCUDAPiS_S_y)
        /*0074*/ 	.short	0x0380
        /*0076*/ 	.short	0x0020


	//----- nvinfo : EIATTR_SW_WAR
	.align		4
.L_61:
        /*0078*/ 	.byte	0x04, 0x36
        /*007a*/ 	.short	(.L_63 - .L_62)
.L_62:
        /*007c*/ 	.word	0x00000008
.L_63:


//--------------------- .nv.callgraph             --------------------------
	.section	.nv.callgraph,"",@"SHT_CUDA_CALLGRAPH"
	.align	4
	.sectionentsize	8
	.align		4
        /*0000*/ 	.word	0x00000000
	.align		4
        /*0004*/ 	.word	0xffffffff
	.align		4
        /*0008*/ 	.word	0x00000000
	.align		4
        /*000c*/ 	.word	0xfffffffe
	.align		4
        /*0010*/ 	.word	0x00000000
	.align		4
        /*0014*/ 	.word	0xfffffffd
	.align		4
        /*0018*/ 	.word	0x00000000
	.align		4
        /*001c*/ 	.word	0xfffffffc


//--------------------- .text._Z11CombineCUDAPiy  --------------------------
	.section	.text._Z11CombineCUDAPiy,"ax",@progbits
	.align	128
        .global         _Z11CombineCUDAPiy
        .type           _Z11CombineCUDAPiy,@function
        .size           _Z11CombineCUDAPiy,(.L_x_18 - _Z11CombineCUDAPiy)
        .other          _Z11CombineCUDAPiy,@"STO_CUDA_ENTRY STV_DEFAULT"
_Z11CombineCUDAPiy:
.text._Z11CombineCUDAPiy:
[----:B------:R-:W-:Y:S01]  /*0000*/  LDC R1, c[0x0][0x37c] ;  /* 0x0000df00ff017b82 */ /* 0x000fe20000000800 */
[----:B------:R-:W0:Y:S07]  /*0010*/  S2R R0, SR_TID.X ;  /* 0x0000000000007919 */ /* 0x000e2e0000002100 */
[----:B------:R-:W0:Y:S01]  /*0020*/  S2UR UR4, SR_CTAID.X ;  /* 0x00000000000479c3 */ /* 0x000e220000002500 */
[----:B------:R-:W1:Y:S07]  /*0030*/  LDCU.64 UR6, c[0x0][0x388] ;  /* 0x00007100ff0677ac */ /* 0x000e6e0008000a00 */
[----:B------:R-:W0:Y:S01]  /*0040*/  LDC R7, c[0x0][0x360] ;  /* 0x0000d800ff077b82 */ /* 0x000e220000000800 */
[----:B-1----:R-:W-:Y:S01]  /*0050*/  ULEA UR5, UP0, UR6, 0xffffffff, 0x1 ;  /* 0xffffffff06057891 */ /* 0x002fe2000f8008ff */
[----:B0-----:R-:W-:-:S03]  /*0060*/  IMAD R7, R7, UR4, R0 ;  /* 0x0000000407077c24 */ /* 0x001fc6000f8e0200 */
[----:B------:R-:W-:Y:S02]  /*0070*/  ULEA.HI.X UR4, UR6, 0xffffffff, UR7, 0x1, UP0 ;  /* 0xffffffff06047891 */ /* 0x000fe400080f0c07 */
[----:B------:R-:W-:-:S04]  /*0080*/  ISETP.LT.U32.AND P0, PT, R7, UR5, PT ;  /* 0x0000000507007c0c */ /* 0x000fc8000bf01070 */
[----:B------:R-:W-:-:S05]  /*0090*/  IMAD.U32 R0, RZ, RZ, UR4 ;  /* 0x00000004ff007e24 */ /* 0x000fca000f8e00ff */
[----:B------:R-:W-:-:S13]  /*00a0*/  ISETP.GT.U32.AND.EX P0, PT, R0, RZ, PT, P0 ;  /* 0x000000ff0000720c */ /* 0x000fda0003f04100 */
[----:B------:R-:W-:Y:S05]  /*00b0*/  @!P0 EXIT ;  /* 0x000000000000894d */ /* 0x000fea0003800000 */
[----:B------:R-:W0:Y:S01]  /*00c0*/  LDCU.64 UR8, c[0x0][0x380] ;  /* 0x00007000ff0877ac */ /* 0x000e220008000a00 */
[C---:B------:R-:W-:Y:S01]  /*00d0*/  IMAD.WIDE.U32 R2, R7.reuse, UR6, RZ ;  /* 0x0000000607027c25 */ /* 0x040fe2000f8e00ff */
[----:B------:R-:W1:Y:S03]  /*00e0*/  LDCU.64 UR4, c[0x0][0x358] ;  /* 0x00006b00ff0477ac */ /* 0x000e660008000a00 */
[----:B------:R-:W-:Y:S01]  /*00f0*/  IMAD R3, R7, UR7, R3 ;  /* 0x0000000707037c24 */ /* 0x000fe2000f8e0203 */
[----:B0-----:R-:W-:-:S04]  /*0100*/  LEA R4, P0, R2, UR8, 0x2 ;  /* 0x0000000802047c11 */ /* 0x001fc8000f8010ff */
[----:B------:R-:W-:-:S06]  /*0110*/  LEA.HI.X R5, R2, UR9, R3, 0x2, P0 ;  /* 0x0000000902057c11 */ /* 0x000fcc00080f1403 */
[----:B-1----:R-:W2:Y:S01]  /*0120*/  LDG.E R5, desc[UR4][R4.64] ;  /* 0x0000000404057981 */ /* 0x002ea2000c1e1900 */
[----:B------:R-:W-:-:S04]  /*0130*/  LEA R2, P0, R7, UR8, 0x2 ;  /* 0x0000000807027c11 */ /* 0x000fc8000f8010ff */
[----:B------:R-:W-:-:S05]  /*0140*/  LEA.HI.X R3, R7, UR9, RZ, 0x2, P0 ;  /* 0x0000000907037c11 */ /* 0x000fca00080f14ff */
[----:B--2---:R-:W-:Y:S01]  /*0150*/  STG.E desc[UR4][R2.64], R5 ;  /* 0x0000000502007986 */ /* 0x004fe2000c101904 */
[----:B------:R-:W-:Y:S05]  /*0160*/  EXIT ;  /* 0x000000000000794d */ /* 0x000fea0003800000 */
.L_x_0:
[----:B------:R-:W-:-:S00]  /*0170*/  BRA `(.L_x_0) ;  /* 0xfffffffc00fc7947 */ /* 0x000fc0000383ffff */
[----:B------:R-:W-:-:S00]  /*0180*/  NOP ;  /* 0x0000000000007918 */ /* 0x000fc00000000000 */
[----:B------:R-:W-:-:S00]  /*0190*/  NOP ;  /* 0x0000000000007918 */ /* 0x000fc00000000000 */
[----:B------:R-:W-:-:S00]  /*01a0*/  NOP ;  /* 0x0000000000007918 */ /* 0x000fc00000000000 */
[----:B------:R-:W-:-:S00]  /*01b0*/  NOP ;  /* 0x0000000000007918 */ /* 0x000fc00000000000 */
[----:B------:R-:W-:-:S00]  /*01c0*/  NOP ;  /* 0x0000000000007918 */ /* 0x000fc00000000000 */
[----:B------:R-:W-:-:S00]  /*01d0*/  NOP ;  /* 0x0000000000007918 */ /* 0x000fc00000000000 */
[----:B------:R-:W-:-:S00]  /*01e0*/  NOP ;  /* 0x0000000000007918 */ /* 0x000fc00000000000 */
[----:B------:R-:W-:-:S00]  /*01f0*/  NOP ;  /* 0x0000000000007918 */ /* 0x000fc00000000000 */
.L_x_18:


//--------------------- .text._Z21ParallelReductionCUDAPiy --------------------------
	.section	.text._Z21ParallelReductionCUDAPiy,"ax",@progbits
	.align	128
        .global         _Z21ParallelReductionCUDAPiy
        .type           _Z21ParallelReductionCUDAPiy,@function
        .size           _Z21ParallelReductionCUDAPiy,(.L_x_19 - _Z21ParallelReductionCUDAPiy)
        .other          _Z21ParallelReductionCUDAPiy,@"STO_CUDA_ENTRY STV_DEFAULT"
_Z21ParallelReductionCUDAPiy:
.text._Z21ParallelReductionCUDAPiy:
[----:B------:R-:W-:Y:S08]  /*0000*/  LDC R1, c[0x0][0x37c] ;  /* 0x0000df00ff017b82 */ /* 0x000ff00000000800 */
[----:B------:R-:W0:Y:S02]  /*0010*/  LDC.64 R12, c[0x0][0x388] ;  /* 0x0000e200ff0c7b82 */ /* 0x000e240000000a00 */
[----:B0-----:R-:W-:-:S04]  /*0020*/  ISETP.GE.U32.AND P0, PT, R12, 0x2, PT ;  /* 0x000000020c00780c */ /* 0x001fc80003f06070 */
[----:B------:R-:W-:-:S13]  /*0030*/  ISETP.GE.U32.AND.EX P0, PT, R13, RZ, PT, P0 ;  /* 0x000000ff0d00720c */ /* 0x000fda0003f06100 */
[----:B------:R-:W-:Y:S05]  /*0040*/  @!P0 EXIT ;  /* 0x000000000000894d */ /* 0x000fea0003800000 */
[----:B------:R-:W0:Y:S01]  /*0050*/  S2R R8, SR_TID.X ;  /* 0x0000000000087919 */ /* 0x000e220000002100 */
[----:B------:R-:W0:Y:S01]  /*0060*/  LDCU UR4, c[0x0][0x360] ;  /* 0x00006c00ff0477ac */ /* 0x000e220008000800 */
[C---:B------:R-:W-:Y:S01]  /*0070*/  LEA R7, P0, R12.reuse, 0xffffffff, 0x1 ;  /* 0xffffffff0c077811 */ /* 0x040fe200078008ff */
[----:B------:R-:W-:Y:S01]  /*0080*/  IMAD.MOV.U32 R10, RZ, RZ, RZ ;  /* 0x000000ffff0a7224 */ /* 0x000fe200078e00ff */
[----:B------:R-:W0:Y:S01]  /*0090*/  S2R R3, SR_CTAID.X ;  /* 0x0000000000037919 */ /* 0x000e220000002500 */
[----:B------:R-:W1:Y:S01]  /*00a0*/  LDCU.64 UR6, c[0x0][0x380] ;  /* 0x00007000ff0677ac */ /* 0x000e620008000a00 */
[----:B------:R-:W-:Y:S02]  /*00b0*/  IADD3 R0, P1, PT, R7, -R12, RZ ;  /* 0x8000000c07007210 */ /* 0x000fe40007f3e0ff */
[----:B------:R-:W-:Y:S02]  /*00c0*/  LEA.HI.X R6, R12, 0xffffffff, R13, 0x1, P0 ;  /* 0xffffffff0c067811 */ /* 0x000fe400000f0c0d */
[----:B------:R-:W-:-:S02]  /*00d0*/  IADD3 R2, P2, PT, R0, -0x1, RZ ;  /* 0xffffffff00027810 */ /* 0x000fc40007f5e0ff */
[----:B------:R-:W-:Y:S01]  /*00e0*/  LOP3.LUT R17, R0, 0x7, RZ, 0xc0, !PT ;  /* 0x0000000700117812 */ /* 0x000fe200078ec0ff */
[----:B------:R-:W-:Y:S01]  /*00f0*/  IMAD.X R11, R6, 0x1, ~R13, P1 ;  /* 0x00000001060b7824 */ /* 0x000fe200008e0e0d */
[----:B------:R-:W-:-:S04]  /*0100*/  ISETP.GE.U32.AND P0, PT, R2, 0x7, PT ;  /* 0x000000070200780c */ /* 0x000fc80003f06070 */
[----:B------:R-:W-:-:S04]  /*0110*/  IADD3.X R9, PT, PT, R11, -0x1, RZ, P2, !PT ;  /* 0xffffffff0b097810 */ /* 0x000fc800017fe4ff */
[----:B------:R-:W-:Y:S01]  /*0120*/  ISETP.GE.U32.AND.EX P0, PT, R9, RZ, PT, P0 ;  /* 0x000000ff0900720c */ /* 0x000fe20003f06100 */
[----:B------:R-:W-:Y:S02]  /*0130*/  IMAD.MOV.U32 R9, RZ, RZ, 0x1 ;  /* 0x00000001ff097424 */ /* 0x000fe400078e00ff */
[----:B0-----:R-:W-:Y:S01]  /*0140*/  IMAD R8, R3, UR4, R8 ;  /* 0x0000000403087c24 */ /* 0x001fe2000f8e0208 */
[----:B------:R-:W0:Y:S03]  /*0150*/  LDCU.64 UR4, c[0x0][0x358] ;  /* 0x00006b00ff0477ac */ /* 0x000e260008000a00 */
[----:B------:R-:W-:-:S04]  /*0160*/  IMAD.WIDE.U32 R4, R8, R12, RZ ;  /* 0x0000000c08047225 */ /* 0x000fc800078e00ff */
[----:B------:R-:W-:Y:S01]  /*0170*/  IMAD R3, R8, R13, R5 ;  /* 0x0000000d08037224 */ /* 0x000fe200078e0205 */
[----:B-1----:R-:W-:-:S04]  /*0180*/  LEA R2, P1, R4, UR6, 0x2 ;  /* 0x0000000604027c11 */ /* 0x002fc8000f8210ff */
[----:B------:R-:W-:Y:S01]  /*0190*/  LEA.HI.X R3, R4, UR7, R3, 0x2, P1 ;  /* 0x0000000704037c11 */ /* 0x000fe200088f1403 */
[----:B------:R-:W-:Y:S08]  /*01a0*/  @!P0 BRA `(.L_x_1) ;  /* 0x0000000400548947 */ /* 0x000ff00003800000 */
[----:B------:R-:W-:Y:S01]  /*01b0*/  IADD3 R12, P1, PT, R2, 0x10, RZ ;  /* 0x00000010020c7810 */ /* 0x000fe20007f3e0ff */
[----:B------:R-:W-:Y:S01]  /*01c0*/  IMAD.MOV.U32 R9, RZ, RZ, 0x1 ;  /* 0x00000001ff097424 */ /* 0x000fe200078e00ff */
[----:B------:R-:W-:Y:S01]  /*01d0*/  ISETP.GT.U32.AND P0, PT, R7, R8, PT ;  /* 0x000000080700720c */ /* 0x000fe20003f04070 */
[----:B------:R-:W-:Y:S01]  /*01e0*/  IMAD.MOV.U32 R10, RZ, RZ, RZ ;  /* 0x000000ffff0a7224 */ /* 0x000fe200078e00ff */
[----:B------:R-:W-:Y:S01]  /*01f0*/  LOP3.LUT R14, R0, 0xfffffff8, RZ, 0xc0, !PT ;  /* 0xfffffff8000e7812 */ /* 0x000fe200078ec0ff */
[----:B------:R-:W-:Y:S01]  /*0200*/  IMAD.X R5, RZ, RZ, R3, P1 ;  /* 0x000000ffff057224 */ /* 0x000fe200008e0603 */
[----:B------:R-:W-:-:S13]  /*0210*/  ISETP.GT.U32.AND.EX P0, PT, R6, RZ, PT, P0 ;  /* 0x000000ff0600720c */ /* 0x000fda0003f04100 */
.L_x_4:
[----:B------:R-:W-:Y:S01]  /*0220*/  IADD3 R9, P1, PT, R9, 0x8, RZ ;  /* 0x0000000809097810 */ /* 0x000fe20007f3e0ff */
[----:B------:R-:W-:Y:S03]  /*0230*/  BSSY.RECONVERGENT B0, `(.L_x_2) ;  /* 0x000004a000007945 */ /* 0x000fe60003800200 */
[----:B------:R-:W-:Y:S01]  /*0240*/  IADD3 R4, P2, PT, R9, -R14, RZ ;  /* 0x8000000e09047210 */ /* 0x000fe20007f5e0ff */
[----:B------:R-:W-:-:S03]  /*0250*/  IMAD.X R10, RZ, RZ, R10, P1 ;  /* 0x000000ffff0a7224 */ /* 0x000fc600008e060a */
[----:B------:R-:W-:Y:S01]  /*0260*/  ISETP.NE.U32.AND P1, PT, R4, 0x1, PT ;  /* 0x000000010400780c */ /* 0x000fe20003f25070 */
[----:B------:R-:W-:Y:S02]  /*0270*/  IMAD.X R13, R10, 0x1, ~R11, P2 ;  /* 0x000000010a0d7824 */ /* 0x000fe400010e0e0b */
[----:B------:R-:W-:-:S03]  /*0280*/  IMAD.MOV.U32 R4, RZ, RZ, R12 ;  /* 0x000000ffff047224 */ /* 0x000fc600078e000c */
[----:B------:R-:W-:Y:S02]  /*0290*/  ISETP.NE.AND.EX P1, PT, R13, RZ, PT, P1 ;  /* 0x000000ff0d00720c */ /* 0x000fe40003f25310 */
[----:B------:R-:W-:Y:S01]  /*02a0*/  IADD3 R12, P2, PT, R4, 0x20, RZ ;  /* 0x00000020040c7810 */ /* 0x000fe20007f5e0ff */
[----:B------:R-:W-:-:S12]  /*02b0*/  @!P0 BRA `(.L_x_3) ;  /* 0x0000000400048947 */ /* 0x000fd80003800000 */
[----:B0-----:R-:W2:Y:S04]  /*02c0*/  LDG.E R13, desc[UR4][R2.64] ;  /* 0x00000004020d7981 */ /* 0x001ea8000c1e1900 */
[----:B------:R-:W2:Y:S02]  /*02d0*/  LDG.E R16, desc[UR4][R4.64+-0xc] ;  /* 0xfffff40404107981 */ /* 0x000ea4000c1e1900 */
[----:B--2---:R-:W-:-:S04]  /*02e0*/  IMAD.IADD R13, R13, 0x1, R16 ;  /* 0x000000010d0d7824 */ /* 0x004fc800078e0210 */
[----:B------:R-:W-:-:S05]  /*02f0*/  IMAD.HI R15, R13, 0x13e22cbd, RZ ;  /* 0x13e22cbd0d0f7827 */ /* 0x000fca00078e02ff */
[----:B------:R-:W-:-:S04]  /*0300*/  SHF.R.U32.HI R16, RZ, 0x1f, R15 ;  /* 0x0000001fff107819 */ /* 0x000fc8000001160f */
[----:B------:R-:W-:-:S05]  /*0310*/  LEA.HI.SX32 R16, R15, R16, 0x1d ;  /* 0x000000100f107211 */ /* 0x000fca00078feaff */
[----:B------:R-:W-:-:S05]  /*0320*/  IMAD R13, R16, -0x67, R13 ;  /* 0xffffff99100d7824 */ /* 0x000fca00078e020d */
[----:B------:R0:W-:Y:S04]  /*0330*/  STG.E desc[UR4][R2.64], R13 ;  /* 0x0000000d02007986 */ /* 0x0001e8000c101904 */
[----:B------:R-:W2:Y:S04]  /*0340*/  LDG.E R16, desc[UR4][R4.64+-0x8] ;  /* 0xfffff80404107981 */ /* 0x000ea8000c1e1900 */
[----:B------:R-:W-:Y:S01]  /*0350*/  STG.E desc[UR4][R4.64+-0xc], RZ ;  /* 0xfffff4ff04007986 */ /* 0x000fe2000c101904 */
        /* <DEDUP_REMOVED lines=9> */
[----:B0-----:R-:W-:-:S05]  /*03f0*/  IMAD.HI R13, R16, 0x13e22cbd, RZ ;  /* 0x13e22cbd100d7827 */ /* 0x001fca00078e02ff */
[----:B------:R-:W-:-:S04]  /*0400*/  SHF.R.U32.HI R18, RZ, 0x1f, R13 ;  /* 0x0000001fff127819 */ /* 0x000fc8000001160d */
[----:B------:R-:W-:-:S05]  /*0410*/  LEA.HI.SX32 R13, R13, R18, 0x1d ;  /* 0x000000120d0d7211 */ /* 0x000fca00078feaff */
[----:B------:R-:W-:-:S05]  /*0420*/  IMAD R13, R13, -0x67, R16 ;  /* 0xffffff990d0d7824 */ /* 0x000fca00078e0210 */
[----:B------:R0:W-:Y:S04]  /*0430*/  STG.E desc[UR4][R2.64], R13 ;  /* 0x0000000d02007986 */ /* 0x0001e8000c101904 */
[----:B------:R-:W2:Y:S04]  /*0440*/  LDG.E R16, desc[UR4][R4.64] ;  /* 0x0000000404107981 */ /* 0x000ea8000c1e1900 */
[----:B------:R-:W-:Y:S01]  /*0450*/  STG.E desc[UR4][R4.64+-0x4], RZ ;  /* 0xfffffcff04007986 */ /* 0x000fe2000c101904 */
[----:B--2---:R-:W-:-:S04]  /*0460*/  IMAD.IADD R16, R13, 0x1, R16 ;  /* 0x000000010d107824 */ /* 0x004fc800078e0210 */
[----:B-1----:R-:W-:-:S05]  /*0470*/  IMAD.HI R15, R16, 0x13e22cbd, RZ ;  /* 0x13e22cbd100f7827 */ /* 0x002fca00078e02ff */
        /* <DEDUP_REMOVED lines=21> */
[----:B------:R3:W-:Y:S01]  /*05d0*/  STG.E desc[UR4][R4.64+0x8], RZ ;  /* 0x000008ff04007986 */ /* 0x0007e2000c101904 */
[----:B--2---:R-:W-:-:S04]  /*05e0*/  IMAD.IADD R16, R15, 0x1, R16 ;  /* 0x000000010f107824 */ /* 0x004fc800078e0210 */
[----:B0-----:R-:W-:-:S05]  /*05f0*/  IMAD.HI R13, R16, 0x13e22cbd, RZ ;  /* 0x13e22cbd100d7827 */ /* 0x001fca00078e02ff */
[----:B------:R-:W-:-:S04]  /*0600*/  SHF.R.U32.HI R18, RZ, 0x1f, R13 ;  /* 0x0000001fff127819 */ /* 0x000fc8000001160d */
[----:B------:R-:W-:-:S05]  /*0610*/  LEA.HI.SX32 R13, R13, R18, 0x1d ;  /* 0x000000120d0d7211 */ /* 0x000fca00078feaff */
[----:B------:R-:W-:-:S05]  /*0620*/  IMAD R13, R13, -0x67, R16 ;  /* 0xffffff990d0d7824 */ /* 0x000fca00078e0210 */
[----:B------:R3:W-:Y:S04]  /*0630*/  STG.E desc[UR4][R2.64], R13 ;  /* 0x0000000d02007986 */ /* 0x0007e8000c101904 */
[----:B------:R-:W2:Y:S04]  /*0640*/  LDG.E R16, desc[UR4][R4.64+0x10] ;  /* 0x0000100404107981 */ /* 0x000ea8000c1e1900 */
[----:B------:R3:W-:Y:S01]  /*0650*/  STG.E desc[UR4][R4.64+0xc], RZ ;  /* 0x00000cff04007986 */ /* 0x0007e2000c101904 */
[----:B--2---:R-:W-:-:S04]  /*0660*/  IMAD.IADD R16, R13, 0x1, R16 ;  /* 0x000000010d107824 */ /* 0x004fc800078e0210 */
[----:B-1----:R-:W-:-:S05]  /*0670*/  IMAD.HI R15, R16, 0x13e22cbd, RZ ;  /* 0x13e22cbd100f7827 */ /* 0x002fca00078e02ff */
[----:B------:R-:W-:-:S04]  /*0680*/  SHF.R.U32.HI R18, RZ, 0x1f, R15 ;  /* 0x0000001fff127819 */ /* 0x000fc8000001160f */
[----:B------:R-:W-:-:S05]  /*0690*/  LEA.HI.SX32 R15, R15, R18, 0x1d ;  /* 0x000000120f0f7211 */ /* 0x000fca00078feaff */
[----:B------:R-:W-:-:S05]  /*06a0*/  IMAD R15, R15, -0x67, R16 ;  /* 0xffffff990f0f7824 */ /* 0x000fca00078e0210 */
[----:B------:R3:W-:Y:S04]  /*06b0*/  STG.E desc[UR4][R2.64], R15 ;  /* 0x0000000f02007986 */ /* 0x0007e8000c101904 */
[----:B------:R3:W-:Y:S02]  /*06c0*/  STG.E desc[UR4][R4.64+0x10], RZ ;  /* 0x000010ff04007986 */ /* 0x0007e4000c101904 */
.L_x_3:
[----:B0-----:R-:W-:Y:S05]  /*06d0*/  BSYNC.RECONVERGENT B0 ;  /* 0x0000000000007941 */ /* 0x001fea0003800200 */
.L_x_2:
[----:B---3--:R-:W-:Y:S01]  /*06e0*/  IMAD.X R5, RZ, RZ, R5, P2 ;  /* 0x000000ffff057224 */ /* 0x008fe200010e0605 */
[----:B------:R-:W-:Y:S06]  /*06f0*/  @P1 BRA `(.L_x_4) ;  /* 0xfffffff800c81947 */ /* 0x000fec000383ffff */
.L_x_1:
[----:B------:R-:W-:-:S04]  /*0700*/  ISETP.NE.U32.AND P0, PT, R17, RZ, PT ;  /* 0x000000ff1100720c */ /* 0x000fc80003f05070 */
[----:B------:R-:W-:-:S13]  /*0710*/  ISETP.NE.AND.EX P0, PT, RZ, RZ, PT, P0 ;  /* 0x000000ffff00720c */ /* 0x000fda0003f05300 */
[----:B0-----:R-:W-:Y:S05]  /*0720*/  @!P0 EXIT ;  /* 0x000000000000894d */ /* 0x001fea0003800000 */
[----:B------:R-:W-:Y:S02]  /*0730*/  ISETP.GE.U32.AND P0, PT, R17, 0x4, PT ;  /* 0x000000041100780c */ /* 0x000fe40003f06070 */
[----:B------:R-:W-:Y:S02]  /*0740*/  LOP3.LUT R18, R0, 0x3, RZ, 0xc0, !PT ;  /* 0x0000000300127812 */ /* 0x000fe400078ec0ff */
[----:B------:R-:W-:-:S13]  /*0750*/  ISETP.GE.U32.AND.EX P0, PT, RZ, RZ, PT, P0 ;  /* 0x000000ffff00720c */ /* 0x000fda0003f06100 */
[----:B------:R-:W-:Y:S05]  /*0760*/  @!P0 BRA `(.L_x_5) ;  /* 0x00000000009c8947 */ /* 0x000fea0003800000 */
[----:B------:R-:W-:Y:S01]  /*0770*/  ISETP.GT.U32.AND P0, PT, R7, R8, PT ;  /* 0x000000080700720c */ /* 0x000fe20003f04070 */
[----:B------:R-:W-:Y:S03]  /*0780*/  BSSY.RECONVERGENT B0, `(.L_x_6) ;  /* 0x0000023000007945 */ /* 0x000fe60003800200 */
[----:B------:R-:W-:-:S13]  /*0790*/  ISETP.GT.U32.AND.EX P0, PT, R6, RZ, PT, P0 ;  /* 0x000000ff0600720c */ /* 0x000fda0003f04100 */
[----:B------:R-:W-:Y:S05]  /*07a0*/  @!P0 BRA `(.L_x_7) ;  /* 0x0000000000808947 */ /* 0x000fea0003800000 */
[C---:B------:R-:W-:Y:S01]  /*07b0*/  LEA R4, P0, R9.reuse, R2, 0x2 ;  /* 0x0000000209047211 */ /* 0x040fe200078010ff */
[----:B------:R-:W2:Y:S03]  /*07c0*/  LDG.E R12, desc[UR4][R2.64] ;  /* 0x00000004020c7981 */ /* 0x000ea6000c1e1900 */
[----:B------:R-:W-:-:S05]  /*07d0*/  LEA.HI.X R5, R9, R3, R10, 0x2, P0 ;  /* 0x0000000309057211 */ /* 0x000fca00000f140a */
[----:B------:R-:W2:Y:S04]  /*07e0*/  LDG.E R13, desc[UR4][R4.64] ;  /* 0x00000004040d7981 */ /* 0x000ea8000c1e1900 */
[----:B------:R-:W3:Y:S04]  /*07f0*/  LDG.E R16, desc[UR4][R4.64+0x4] ;  /* 0x0000040404107981 */ /* 0x000ee8000c1e1900 */
[----:B------:R-:W4:Y:S04]  /*0800*/  LDG.E R17, desc[UR4][R4.64+0x8] ;  /* 0x0000080404117981 */ /* 0x000f28000c1e1900 */
[----:B------:R-:W5:Y:S04]  /*0810*/  LDG.E R11, desc[UR4][R4.64+0xc] ;  /* 0x00000c04040b7981 */ /* 0x000f68000c1e1900 */
[----:B------:R0:W-:Y:S04]  /*0820*/  STG.E desc[UR4][R4.64], RZ ;  /* 0x000000ff04007986 */ /* 0x0001e8000c101904 */
[----:B------:R0:W-:Y:S04]  /*0830*/  STG.E desc[UR4][R4.64+0x4], RZ ;  /* 0x000004ff04007986 */ /* 0x0001e8000c101904 */
[----:B------:R0:W-:Y:S01]  /*0840*/  STG.E desc[UR4][R4.64+0x8], RZ ;  /* 0x000008ff04007986 */ /* 0x0001e2000c101904 */
[----:B--2---:R-:W-:-:S04]  /*0850*/  IMAD.IADD R12, R12, 0x1, R13 ;  /* 0x000000010c0c7824 */ /* 0x004fc800078e020d */
[----:B------:R-:W-:-:S05]  /*0860*/  IMAD.HI R13, R12, 0x13e22cbd, RZ ;  /* 0x13e22cbd0c0d7827 */ /* 0x000fca00078e02ff */
[----:B------:R-:W-:-:S04]  /*0870*/  SHF.R.U32.HI R14, RZ, 0x1f, R13 ;  /* 0x0000001fff0e7819 */ /* 0x000fc8000001160d */
[----:B------:R-:W-:-:S05]  /*0880*/  LEA.HI.SX32 R13, R13, R14, 0x1d ;  /* 0x0000000e0d0d7211 */ /* 0x000fca00078feaff */
[----:B------:R-:W-:-:S04]  /*0890*/  IMAD R13, R13, -0x67, R12 ;  /* 0xffffff990d0d7824 */ /* 0x000fc800078e020c */
[----:B---3--:R-:W-:-:S04]  /*08a0*/  IMAD.IADD R13, R13, 0x1, R16 ;  /* 0x000000010d0d7824 */ /* 0x008fc800078e0210 */
[----:B------:R-:W-:-:S05]  /*08b0*/  IMAD.HI R12, R13, 0x13e22cbd, RZ ;  /* 0x13e22cbd0d0c7827 */ /* 0x000fca00078e02ff */
[----:B------:R-:W-:-:S04]  /*08c0*/  SHF.R.U32.HI R15, RZ, 0x1f, R12 ;  /* 0x0000001fff0f7819 */ /* 0x000fc8000001160c */
[----:B------:R-:W-:-:S05]  /*08d0*/  LEA.HI.SX32 R12, R12, R15, 0x1d ;  /* 0x0000000f0c0c7211 */ /* 0x000fca00078feaff */
[----:B------:R-:W-:-:S04]  /*08e0*/  IMAD R12, R12, -0x67, R13 ;  /* 0xffffff990c0c7824 */ /* 0x000fc800078e020d */
[----:B----4-:R-:W-:-:S04]  /*08f0*/  IMAD.IADD R12, R12, 0x1, R17 ;  /* 0x000000010c0c7824 */ /* 0x010fc800078e0211 */
[----:B------:R-:W-:-:S05]  /*0900*/  IMAD.HI R13, R12, 0x13e22cbd, RZ ;  /* 0x13e22cbd0c0d7827 */ /* 0x000fca00078e02ff */
[----:B------:R-:W-:-:S04]  /*0910*/  SHF.R.U32.HI R14, RZ, 0x1f, R13 ;  /* 0x0000001fff0e7819 */ /* 0x000fc8000001160d */
[----:B------:R-:W-:-:S05]  /*0920*/  LEA.HI.SX32 R13, R13, R14, 0x1d ;  /* 0x0000000e0d0d7211 */ /* 0x000fca00078feaff */
[----:B------:R-:W-:-:S04]  /*0930*/  IMAD R12, R13, -0x67, R12 ;  /* 0xffffff990d0c7824 */ /* 0x000fc800078e020c */
[----:B-----5:R-:W-:-:S04]  /*0940*/  IMAD.IADD R11, R12, 0x1, R11 ;  /* 0x000000010c0b7824 */ /* 0x020fc800078e020b */
[----:B------:R-:W-:-:S05]  /*0950*/  IMAD.HI R12, R11, 0x13e22cbd, RZ ;  /* 0x13e22cbd0b0c7827 */ /* 0x000fca00078e02ff */
[----:B------:R-:W-:-:S04]  /*0960*/  SHF.R.U32.HI R13, RZ, 0x1f, R12 ;  /* 0x0000001fff0d7819 */ /* 0x000fc8000001160c */
[----:B------:R-:W-:-:S05]  /*0970*/  LEA.HI.SX32 R12, R12, R13, 0x1d ;  /* 0x0000000d0c0c7211 */ /* 0x000fca00078feaff */
[----:B------:R-:W-:-:S05]  /*0980*/  IMAD R11, R12, -0x67, R11 ;  /* 0xffffff990c0b7824 */ /* 0x000fca00078e020b */
[----:B------:R0:W-:Y:S04]  /*0990*/  STG.E desc[UR4][R2.64], R11 ;  /* 0x0000000b02007986 */ /* 0x0001e8000c101904 */
[----:B------:R0:W-:Y:S02]  /*09a0*/  STG.E desc[UR4][R4.64+0xc], RZ ;  /* 0x00000cff04007986 */ /* 0x0001e4000c101904 */
.L_x_7:
[----:B------:R-:W-:Y:S05]  /*09b0*/  BSYNC.RECONVERGENT B0 ;  /* 0x0000000000007941 */ /* 0x000fea0003800200 */
.L_x_6:
[----:B------:R-:W-:-:S05]  /*09c0*/  IADD3 R9, P0, PT, R9, 0x4, RZ ;  /* 0x0000000409097810 */ /* 0x000fca0007f1e0ff */
[----:B------:R-:W-:-:S08]  /*09d0*/  IMAD.X R10, RZ, RZ, R10, P0 ;  /* 0x000000ffff0a7224 */ /* 0x000fd000000e060a */
.L_x_5:
[----:B------:R-:W-:-:S04]  /*09e0*/  ISETP.NE.U32.AND P0, PT, R18, RZ, PT ;  /* 0x000000ff1200720c */ /* 0x000fc80003f05070 */
[----:B------:R-:W-:-:S13]  /*09f0*/  ISETP.NE.AND.EX P0, PT, RZ, RZ, PT, P0 ;  /* 0x000000ffff00720c */ /* 0x000fda0003f05300 */
[----:B------:R-:W-:Y:S05]  /*0a00*/  @!P0 EXIT ;  /* 0x000000000000894d */ /* 0x000fea0003800000 */
[----:B------:R-:W-:-:S04]  /*0a10*/  ISETP.NE.U32.AND P0, PT, R18, 0x1, PT ;  /* 0x000000011200780c */ /* 0x000fc80003f05070 */
[----:B------:R-:W-:-:S13]  /*0a20*/  ISETP.NE.AND.EX P0, PT, RZ, RZ, PT, P0 ;  /* 0x000000ffff00720c */ /* 0x000fda0003f05300 */
[----:B------:R-:W-:Y:S05]  /*0a30*/  @!P0 BRA `(.L_x_8) ;  /* 0x00000000006c8947 */ /* 0x000fea0003800000 */
[----:B------:R-:W-:Y:S01]  /*0a40*/  ISETP.GT.U32.AND P0, PT, R7, R8, PT ;  /* 0x000000080700720c */ /* 0x000fe20003f04070 */
[----:B------:R-:W-:Y:S03]  /*0a50*/  BSSY.RECONVERGENT B0, `(.L_x_9) ;  /* 0x0000017000007945 */ /* 0x000fe60003800200 */
[----:B------:R-:W-:-:S13]  /*0a60*/  ISETP.GT.U32.AND.EX P0, PT, R6, RZ, PT, P0 ;  /* 0x000000ff0600720c */ /* 0x000fda0003f04100 */
[----:B------:R-:W-:Y:S05]  /*0a70*/  @!P0 BRA `(.L_x_10) ;  /* 0x0000000000508947 */ /* 0x000fea0003800000 */
[C---:B0-----:R-:W-:Y:S01]  /*0a80*/  LEA R4, P0, R9.reuse, R2, 0x2 ;  /* 0x0000000209047211 */ /* 0x041fe200078010ff */
[----:B------:R-:W2:Y:S03]  /*0a90*/  LDG.E R11, desc[UR4][R2.64] ;  /* 0x00000004020b7981 */ /* 0x000ea6000c1e1900 */
[----:B------:R-:W-:-:S05]  /*0aa0*/  LEA.HI.X R5, R9, R3, R10, 0x2, P0 ;  /* 0x0000000309057211 */ /* 0x000fca00000f140a */
[----:B------:R-:W2:Y:S02]  /*0ab0*/  LDG.E R12, desc[UR4][R4.64] ;  /* 0x00000004040c7981 */ /* 0x000ea4000c1e1900 */
[----:B--2---:R-:W-:-:S04]  /*0ac0*/  IMAD.IADD R11, R11, 0x1, R12 ;  /* 0x000000010b0b7824 */ /* 0x004fc800078e020c */
[----:B------:R-:W-:-:S05]  /*0ad0*/  IMAD.HI R12, R11, 0x13e22cbd, RZ ;  /* 0x13e22cbd0b0c7827 */ /* 0x000fca00078e02ff */
[----:B------:R-:W-:-:S04]  /*0ae0*/  SHF.R.U32.HI R13, RZ, 0x1f, R12 ;  /* 0x0000001fff0d7819 */ /* 0x000fc8000001160c */
[----:B------:R-:W-:-:S05]  /*0af0*/  LEA.HI.SX32 R12, R12, R13, 0x1d ;  /* 0x0000000d0c0c7211 */ /* 0x000fca00078feaff */
[----:B------:R-:W-:-:S05]  /*0b00*/  IMAD R11, R12, -0x67, R11 ;  /* 0xffffff990c0b7824 */ /* 0x000fca00078e020b */
[----:B------:R1:W-:Y:S04]  /*0b10*/  STG.E desc[UR4][R2.64], R11 ;  /* 0x0000000b02007986 */ /* 0x0003e8000c101904 */
[----:B------:R1:W-:Y:S04]  /*0b20*/  STG.E desc[UR4][R4.64], RZ ;  /* 0x000000ff04007986 */ /* 0x0003e8000c101904 */
[----:B------:R-:W2:Y:S04]  /*0b30*/  LDG.E R13, desc[UR4][R4.64+0x4] ;  /* 0x00000404040d7981 */ /* 0x000ea8000c1e1900 */
[----:B------:R-:W2:Y:S02]  /*0b40*/  LDG.E R12, desc[UR4][R2.64] ;  /* 0x00000004020c7981 */ /* 0x000ea4000c1e1900 */
[----:B--2---:R-:W-:-:S04]  /*0b50*/  IMAD.IADD R12, R12, 0x1, R13 ;  /* 0x000000010c0c7824 */ /* 0x004fc800078e020d */
[----:B------:R-:W-:-:S05]  /*0b60*/  IMAD.HI R13, R12, 0x13e22cbd, RZ ;  /* 0x13e22cbd0c0d7827 */ /* 0x000fca00078e02ff */
[----:B------:R-:W-:-:S04]  /*0b70*/  SHF.R.U32.HI R14, RZ, 0x1f, R13 ;  /* 0x0000001fff0e7819 */ /* 0x000fc8000001160d */
[----:B------:R-:W-:-:S05]  /*0b80*/  LEA.HI.SX32 R13, R13, R14, 0x1d ;  /* 0x0000000e0d0d7211 */ /* 0x000fca00078feaff */
[----:B------:R-:W-:-:S05]  /*0b90*/  IMAD R13, R13, -0x67, R12 ;  /* 0xffffff990d0d7824 */ /* 0x000fca00078e020c */
[----:B------:R1:W-:Y:S04]  /*0ba0*/  STG.E desc[UR4][R2.64], R13 ;  /* 0x0000000d02007986 */ /* 0x0003e8000c101904 */
[----:B------:R1:W-:Y:S02]  /*0bb0*/  STG.E desc[UR4][R4.64+0x4], RZ ;  /* 0x000004ff04007986 */ /* 0x0003e4000c101904 */
.L_x_10:
[----:B------:R-:W-:Y:S05]  /*0bc0*/  BSYNC.RECONVERGENT B0 ;  /* 0x0000000000007941 */ /* 0x000fea0003800200 */
.L_x_9:
[----:B------:R-:W-:-:S05]  /*0bd0*/  IADD3 R9, P0, PT, R9, 0x2, RZ ;  /* 0x0000000209097810 */ /* 0x000fca0007f1e0ff */
[----:B------:R-:W-:-:S08]  /*0be0*/  IMAD.X R10, RZ, RZ, R10, P0 ;  /* 0x000000ffff0a7224 */ /* 0x000fd000000e060a */
.L_x_8:
[----:B------:R-:W-:Y:S02]  /*0bf0*/  ISETP.GT.U32.AND P0, PT, R7, R8, PT ;  /* 0x000000080700720c */ /* 0x000fe40003f04070 */
[----:B------:R-:W-:Y:S02]  /*0c00*/  LOP3.LUT R0, R0, 0x1, RZ, 0xc0, !PT ;  /* 0x0000000100007812 */ /* 0x000fe400078ec0ff */
[----:B------:R-:W-:Y:S02]  /*0c10*/  ISETP.GT.U32.AND.EX P1, PT, R6, RZ, PT, P0 ;  /* 0x000000ff0600720c */ /* 0x000fe40003f24100 */
[----:B------:R-:W-:-:S04]  /*0c20*/  ISETP.NE.U32.AND P0, PT, R0, 0x1, PT ;  /* 0x000000010000780c */ /* 0x000fc80003f05070 */
[----:B------:R-:W-:-:S13]  /*0c30*/  ISETP.NE.U32.OR.EX P0, PT, RZ, RZ, !P1, P0 ;  /* 0x000000ffff00720c */ /* 0x000fda0004f05500 */
[----:B------:R-:W-:Y:S05]  /*0c40*/  @P0 EXIT ;  /* 0x000000000000094d */ /* 0x000fea0003800000 */
[C---:B01----:R-:W-:Y:S01]  /*0c50*/  LEA R4, P0, R9.reuse, R2, 0x2 ;  /* 0x0000000209047211 */ /* 0x043fe200078010ff */
        /* <DEDUP_REMOVED lines=8> */
[----:B------:R-:W-:Y:S04]  /*0ce0*/  STG.E desc[UR4][R2.64], R7 ;  /* 0x0000000702007986 */ /* 0x000fe8000c101904 */
[----:B------:R-:W-:Y:S01]  /*0cf0*/  STG.E desc[UR4][R4.64], RZ ;  /* 0x000000ff04007986 */ /* 0x000fe2000c101904 */
[----:B------:R-:W-:Y:S05]  /*0d00*/  EXIT ;  /* 0x000000000000794d */ /* 0x000fea0003800000 */
.L_x_11:
        /* <DEDUP_REMOVED lines=15> */
.L_x_19:


//--------------------- .text._Z11PolyMulCUDAPiS_S_y --------------------------
	.section	.text._Z11PolyMulCUDAPiS_S_y,"ax",@progbits
	.align	128
        .global         _Z11PolyMulCUDAPiS_S_y
        .type           _Z11PolyMulCUDAPiS_S_y,@function
        .size           _Z11PolyMulCUDAPiS_S_y,(.L_x_17 - _Z11PolyMulCUDAPiS_S_y)
        .other          _Z11PolyMulCUDAPiS_S_y,@"STO_CUDA_ENTRY STV_DEFAULT"
_Z11PolyMulCUDAPiS_S_y:
.text._Z11PolyMulCUDAPiS_S_y:
[----:B------:R-:W-:Y:S01]  /*0000*/  LDC R1, c[0x0][0x37c] ;  /* 0x0000df00ff017b82 */ /* 0x000fe20000000800 */
[----:B------:R-:W0:Y:S01]  /*0010*/  S2R R3, SR_TID.X ;  /* 0x0000000000037919 */ /* 0x000e220000002100 */
[----:B------:R-:W1:Y:S06]  /*0020*/  LDCU UR7, c[0x0][0x39c] ;  /* 0x00007380ff0777ac */ /* 0x000e6c0008000800 */
[----:B------:R-:W0:Y:S08]  /*0030*/  S2UR UR4, SR_CTAID.X ;  /* 0x00000000000479c3 */ /* 0x000e300000002500 */
[----:B------:R-:W0:Y:S01]  /*0040*/  LDC R2, c[0x0][0x360] ;  /* 0x0000d800ff027b82 */ /* 0x000e220000000800 */
[----:B-1----:R-:W-:Y:S01]  /*0050*/  UISETP.NE.U32.AND UP0, UPT, UR7, URZ, UPT ;  /* 0x000000ff0700728c */ /* 0x002fe2000bf05070 */
[----:B0-----:R-:W-:-:S08]  /*0060*/  IMAD R2, R2, UR4, R3 ;  /* 0x0000000402027c24 */ /* 0x001fd0000f8e0203 */
[----:B------:R-:W-:Y:S05]  /*0070*/  BRA.U UP0, `(.L_x_12) ;  /* 0x0000000100647547 */ /* 0x000fea000b800000 */
[----:B------:R-:W0:Y:S02]  /*0080*/  LDCU UR6, c[0x0][0x398] ;  /* 0x00007300ff0677ac */ /* 0x000e240008000800 */
[----:B0-----:R-:W0:Y:S01]  /*0090*/  I2F.U32.RP R0, UR6 ;  /* 0x0000000600007d06 */ /* 0x001e220008209000 */
[----:B------:R-:W-:-:S07]  /*00a0*/  ISETP.NE.U32.AND P2, PT, RZ, UR6, PT ;  /* 0x00000006ff007c0c */ /* 0x000fce000bf45070 */
[----:B0-----:R-:W0:Y:S02]  /*00b0*/  MUFU.RCP R0, R0 ;  /* 0x0000000000007308 */ /* 0x001e240000001000 */
[----:B0-----:R-:W-:-:S06]  /*00c0*/  VIADD R4, R0, 0xffffffe ;  /* 0x0ffffffe00047836 */ /* 0x001fcc0000000000 */
[----:B------:R0:W1:Y:S02]  /*00d0*/  F2I.FTZ.U32.TRUNC.NTZ R5, R4 ;  /* 0x0000000400057305 */ /* 0x000064000021f000 */
[----:B0-----:R-:W-:Y:S02]  /*00e0*/  HFMA2 R4, -RZ, RZ, 0, 0 ;  /* 0x00000000ff047431 */ /* 0x001fe400000001ff */
[----:B-1----:R-:W-:-:S04]  /*00f0*/  IMAD R3, R5, UR6, RZ ;  /* 0x0000000605037c24 */ /* 0x002fc8000f8e02ff */
[----:B------:R-:W-:-:S04]  /*0100*/  IMAD.MOV R3, RZ, RZ, -R3 ;  /* 0x000000ffff037224 */ /* 0x000fc800078e0a03 */
[----:B------:R-:W-:-:S06]  /*0110*/  IMAD.HI.U32 R5, R5, R3, R4 ;  /* 0x0000000305057227 */ /* 0x000fcc00078e0004 */
[----:B------:R-:W-:Y:S01]  /*0120*/  IMAD.HI.U32 R6, R5, R2, RZ ;  /* 0x0000000205067227 */ /* 0x000fe200078e00ff */
[----:B------:R-:W-:-:S03]  /*0130*/  MOV R5, RZ ;  /* 0x000000ff00057202 */ /* 0x000fc60000000f00 */
[----:B------:R-:W-:-:S04]  /*0140*/  IMAD.MOV R3, RZ, RZ, -R6 ;  /* 0x000000ffff037224 */ /* 0x000fc800078e0a06 */
[----:B------:R-:W-:-:S05]  /*0150*/  IMAD R3, R3, UR6, R2 ;  /* 0x0000000603037c24 */ /* 0x000fca000f8e0202 */
[----:B------:R-:W-:-:S13]  /*0160*/  ISETP.GE.U32.AND P0, PT, R3, UR6, PT ;  /* 0x0000000603007c0c */ /* 0x000fda000bf06070 */
[----:B------:R-:W-:Y:S01]  /*0170*/  @P0 VIADD R3, R3, -UR6 ;  /* 0x8000000603030c36 */ /* 0x000fe20008000000 */
[----:B------:R-:W-:-:S04]  /*0180*/  @P0 IADD3 R6, PT, PT, R6, 0x1, RZ ;  /* 0x0000000106060810 */ /* 0x000fc80007ffe0ff */
[----:B------:R-:W-:-:S13]  /*0190*/  ISETP.GE.U32.AND P1, PT, R3, UR6, PT ;  /* 0x0000000603007c0c */ /* 0x000fda000bf26070 */
[----:B------:R-:W-:Y:S01]  /*01a0*/  @P1 VIADD R6, R6, 0x1 ;  /* 0x0000000106061836 */ /* 0x000fe20000000000 */
[----:B------:R-:W-:-:S05]  /*01b0*/  @!P2 LOP3.LUT R6, RZ, UR6, RZ, 0x33, !PT ;  /* 0x00000006ff06ac12 */ /* 0x000fca000f8e33ff */
[----:B------:R-:W-:-:S04]  /*01c0*/  IMAD.MOV R3, RZ, RZ, -R6 ;  /* 0x000000ffff037224 */ /* 0x000fc800078e0a06 */
[----:B------:R-:W-:Y:S02]  /*01d0*/  IMAD R0, R3, UR6, R2 ;  /* 0x0000000603007c24 */ /* 0x000fe4000f8e0202 */
[----:B------:R-:W-:Y:S02]  /*01e0*/  HFMA2 R3, -RZ, RZ, 0, 0 ;  /* 0x00000000ff037431 */ /* 0x000fe400000001ff */
[----:B------:R-:W-:Y:S01]  /*01f0*/  IMAD.MOV.U32 R2, RZ, RZ, R6 ;  /* 0x000000ffff027224 */ /* 0x000fe200078e0006 */
[----:B------:R-:W-:Y:S06]  /*0200*/  BRA `(.L_x_13) ;  /* 0x0000000000347947 */ /* 0x000fec0003800000 */
.L_x_12:
[----:B------:R-:W-:-:S07]  /*0210*/  MOV R0, 0x230 ;  /* 0x0000023000007802 */ /* 0x000fce0000000f00 */
[----:B------:R-:W-:Y:S05]  /*0220*/  CALL.REL.NOINC `($__internal_0_$__cuda_sm20_div_u64) ;  /* 0x0000000000d07944 */ /* 0x000fea0003c00000 */
[----:B------:R-:W0:Y:S01]  /*0230*/  LDCU.64 UR6, c[0x0][0x398] ;  /* 0x00007300ff0677ac */ /* 0x000e220008000a00 */
[----:B------:R-:W-:Y:S02]  /*0240*/  IADD3 R5, P0, PT, RZ, -R6, RZ ;  /* 0x80000006ff057210 */ /* 0x000fe40007f1e0ff */
[----:B------:R-:W-:-:S03]  /*0250*/  MOV R3, RZ ;  /* 0x000000ff00037202 */ /* 0x000fc60000000f00 */
[----:B------:R-:W-:-:S04]  /*0260*/  IMAD.X R0, RZ, RZ, ~R7, P0 ;  /* 0x000000ffff007224 */ /* 0x000fc800000e0e07 */
[----:B0-----:R-:W-:Y:S02]  /*0270*/  IMAD R0, R0, UR6, RZ ;  /* 0x0000000600007c24 */ /* 0x001fe4000f8e02ff */
[----:B------:R-:W-:-:S04]  /*0280*/  IMAD.WIDE.U32 R2, R5, UR6, R2 ;  /* 0x0000000605027c25 */ /* 0x000fc8000f8e0002 */
[----:B------:R-:W-:Y:S02]  /*0290*/  IMAD R5, R5, UR7, R0 ;  /* 0x0000000705057c24 */ /* 0x000fe4000f8e0200 */
[----:B------:R-:W-:Y:S02]  /*02a0*/  IMAD.MOV.U32 R0, RZ, RZ, R2 ;  /* 0x000000ffff007224 */ /* 0x000fe400078e0002 */
[----:B------:R-:W-:Y:S01]  /*02b0*/  IMAD.MOV.U32 R2, RZ, RZ, R6 ;  /* 0x000000ffff027224 */ /* 0x000fe200078e0006 */
[----:B------:R-:W-:Y:S02]  /*02c0*/  IADD3 R5, PT, PT, R3, R5, RZ ;  /* 0x0000000503057210 */ /* 0x000fe40007ffe0ff */
[----:B------:R-:W-:-:S07]  /*02d0*/  MOV R3, R7 ;  /* 0x0000000700037202 */ /* 0x000fce0000000f00 */
.L_x_13:
[----:B------:R-:W-:Y:S01]  /*02e0*/  IADD3 R9, P1, PT, R2, R0, RZ ;  /* 0x0000000002097210 */ /* 0x000fe20007f3e0ff */
[----:B------:R-:W-:Y:S03]  /*02f0*/  BSSY.RECONVERGENT B0, `(.L_x_14) ;  /* 0x0000015000007945 */ /* 0x000fe60003800200 */
[----:B------:R-:W-:Y:S01]  /*0300*/  ISETP.GE.U32.AND P0, PT, R9, UR6, PT ;  /* 0x0000000609007c0c */ /* 0x000fe2000bf06070 */
[----:B------:R-:W-:-:S05]  /*0310*/  IMAD.X R8, R3, 0x1, R5, P1 ;  /* 0x0000000103087824 */ /* 0x000fca00008e0605 */
[----:B------:R-:W-:-:S13]  /*0320*/  ISETP.GE.U32.AND.EX P0, PT, R8, UR7, PT, P0 ;  /* 0x0000000708007c0c */ /* 0x000fda000bf06100 */
[----:B------:R-:W-:Y:S01]  /*0330*/  @!P0 MOV R6, R2 ;  /* 0x0000000200068202 */ /* 0x000fe20000000f00 */
[----:B------:R-:W-:Y:S02]  /*0340*/  @!P0 IMAD R4, R8, UR6, RZ ;  /* 0x0000000608048c24 */ /* 0x000fe4000f8e02ff */
[----:B------:R-:W-:Y:S02]  /*0350*/  @!P0 IMAD.MOV.U32 R7, RZ, RZ, R3 ;  /* 0x000000ffff078224 */ /* 0x000fe400078e0003 */
[C---:B------:R-:W-:Y:S02]  /*0360*/  @!P0 IMAD R11, R9.reuse, UR7, R4 ;  /* 0x00000007090b8c24 */ /* 0x040fe4000f8e0204 */
[----:B------:R-:W-:-:S04]  /*0370*/  @!P0 IMAD.WIDE.U32 R6, R9, UR6, R6 ;  /* 0x0000000609068c25 */ /* 0x000fc8000f8e0006 */
[----:B------:R-:W-:Y:S01]  /*0380*/  @!P0 IMAD.MOV.U32 R10, RZ, RZ, R6 ;  /* 0x000000ffff0a8224 */ /* 0x000fe200078e0006 */
[----:B------:R-:W-:Y:S01]  /*0390*/  @!P0 IADD3 R11, PT, PT, R7, R11, RZ ;  /* 0x0000000b070b8210 */ /* 0x000fe20007ffe0ff */
[----:B------:R-:W-:Y:S06]  /*03a0*/  @!P0 BRA `(.L_x_15) ;  /* 0x0000000000248947 */ /* 0x000fec0003800000 */
[----:B------:R-:W-:Y:S01]  /*03b0*/  LOP3.LUT R6, RZ, R0, RZ, 0x33, !PT ;  /* 0x00000000ff067212 */ /* 0x000fe200078e33ff */
[----:B------:R-:W-:Y:S01]  /*03c0*/  IMAD R8, R8, UR6, RZ ;  /* 0x0000000608087c24 */ /* 0x000fe2000f8e02ff */
[----:B------:R-:W-:Y:S02]  /*03d0*/  LOP3.LUT R4, RZ, R5, RZ, 0x33, !PT ;  /* 0x00000005ff047212 */ /* 0x000fe400078e33ff */
[----:B------:R-:W-:Y:S01]  /*03e0*/  IADD3 R6, P0, PT, R6, UR6, RZ ;  /* 0x0000000606067c10 */ /* 0x000fe2000ff1e0ff */
[----:B------:R-:W-:-:S03]  /*03f0*/  IMAD R11, R9, UR7, R8 ;  /* 0x00000007090b7c24 */ /* 0x000fc6000f8e0208 */
[----:B------:R-:W-:-:S03]  /*0400*/  IADD3.X R7, PT, PT, R4, UR7, RZ, P0, !PT ;  /* 0x0000000704077c10 */ /* 0x000fc600087fe4ff */
[----:B------:R-:W-:-:S04]  /*0410*/  IMAD.WIDE.U32 R6, R9, UR6, R6 ;  /* 0x0000000609067c25 */ /* 0x000fc8000f8e0006 */
[----:B------:R-:W-:Y:S01]  /*0420*/  IMAD.MOV.U32 R10, RZ, RZ, R6 ;  /* 0x000000ffff0a7224 */ /* 0x000fe200078e0006 */
[----:B------:R-:W-:-:S07]  /*0430*/  IADD3 R11, PT, PT, R11, R7, RZ ;  /* 0x000000070b0b7210 */ /* 0x000fce0007ffe0ff */
.L_x_15:
[----:B------:R-:W-:Y:S05]  /*0440*/  BSYNC.RECONVERGENT B0 ;  /* 0x0000000000007941 */ /* 0x000fea0003800200 */
.L_x_14:
[----:B------:R-:W0:Y:S01]  /*0450*/  LDCU.128 UR8, c[0x0][0x380] ;  /* 0x00007000ff0877ac */ /* 0x000e220008000c00 */
[----:B------:R-:W1:Y:S01]  /*0460*/  LDCU.64 UR4, c[0x0][0x358] ;  /* 0x00006b00ff0477ac */ /* 0x000e620008000a00 */
[----:B0-----:R-:W-:Y:S02]  /*0470*/  LEA R6, P1, R2, UR10, 0x2 ;  /* 0x0000000a02067c11 */ /* 0x001fe4000f8210ff */
[----:B------:R-:W-:Y:S02]  /*0480*/  LEA R4, P0, R0, UR8, 0x2 ;  /* 0x0000000800047c11 */ /* 0x000fe4000f8010ff */
[----:B------:R-:W-:Y:S02]  /*0490*/  LEA.HI.X R7, R2, UR11, R3, 0x2, P1 ;  /* 0x0000000b02077c11 */ /* 0x000fe400088f1403 */
[----:B------:R-:W-:Y:S01]  /*04a0*/  LEA.HI.X R5, R0, UR9, R5, 0x2, P0 ;  /* 0x0000000900057c11 */ /* 0x000fe200080f1405 */
[----:B------:R-:W0:Y:S03]  /*04b0*/  LDCU.64 UR8, c[0x0][0x390] ;  /* 0x00007200ff0877ac */ /* 0x000e260008000a00 */
[----:B-1----:R-:W2:Y:S04]  /*04c0*/  LDG.E R7, desc[UR4][R6.64] ;  /* 0x0000000406077981 */ /* 0x002ea8000c1e1900 */
[----:B------:R-:W2:Y:S01]  /*04d0*/  LDG.E R4, desc[UR4][R4.64] ;  /* 0x0000000404047981 */ /* 0x000ea2000c1e1900 */
[----:B0-----:R-:W-:Y:S01]  /*04e0*/  LEA R2, P0, R10, UR8, 0x2 ;  /* 0x000000080a027c11 */ /* 0x001fe2000f8010ff */
[----:B--2---:R-:W-:-:S04]  /*04f0*/  IMAD R0, R4, R7, RZ ;  /* 0x0000000704007224 */ /* 0x004fc800078e02ff */
[----:B------:R-:W-:-:S05]  /*0500*/  IMAD.HI R3, R0, 0x13e22cbd, RZ ;  /* 0x13e22cbd00037827 */ /* 0x000fca00078e02ff */
[----:B------:R-:W-:-:S04]  /*0510*/  SHF.R.U32.HI R8, RZ, 0x1f, R3 ;  /* 0x0000001fff087819 */ /* 0x000fc80000011603 */
[----:B------:R-:W-:Y:S02]  /*0520*/  LEA.HI.SX32 R9, R3, R8, 0x1d ;  /* 0x0000000803097211 */ /* 0x000fe400078feaff */
[----:B------:R-:W-:-:S03]  /*0530*/  LEA.HI.X R3, R10, UR9, R11, 0x2, P0 ;  /* 0x000000090a037c11 */ /* 0x000fc600080f140b */
[----:B------:R-:W-:-:S05]  /*0540*/  IMAD R9, R9, -0x67, R0 ;  /* 0xffffff9909097824 */ /* 0x000fca00078e0200 */
[----:B------:R-:W-:Y:S01]  /*0550*/  STG.E desc[UR4][R2.64], R9 ;  /* 0x0000000902007986 */ /* 0x000fe2000c101904 */
[----:B------:R-:W-:Y:S05]  /*0560*/  EXIT ;  /* 0x000000000000794d */ /* 0x000fea0003800000 */
        .weak           $__internal_0_$__cuda_sm20_div_u64
        .type           $__internal_0_$__cuda_sm20_div_u64,@function
        .size           $__internal_0_$__cuda_sm20_div_u64,(.L_x_17 - $__internal_0_$__cuda_sm20_div_u64)
$__internal_0_$__cuda_sm20_div_u64:
[----:B------:R-:W0:Y:S01]  /*0570*/  LDCU.64 UR4, c[0x0][0x398] ;  /* 0x00007300ff0477ac */ /* 0x000e220008000a00 */
[----:B------:R-:W1:Y:S01]  /*0580*/  LDC.64 R4, c[0x0][0x398] ;  /* 0x0000e600ff047b82 */ /* 0x000e620000000a00 */
[----:B0-----:R-:W0:Y:S08]  /*0590*/  I2F.U64.RP R10, UR4 ;  /* 0x00000004000a7d12 */ /* 0x001e300008309000 */
[----:B0-----:R-:W0:Y:S02]  /*05a0*/  MUFU.RCP R10, R10 ;  /* 0x0000000a000a7308 */ /* 0x001e240000001000 */
[----:B0-----:R-:W-:-:S06]  /*05b0*/  IADD3 R6, PT, PT, R10, 0x1ffffffe, RZ ;  /* 0x1ffffffe0a067810 */ /* 0x001fcc0007ffe0ff */
[----:B------:R-:W1:Y:S02]  /*05c0*/  F2I.U64.TRUNC R6, R6 ;  /* 0x0000000600067311 */ /* 0x000e64000020d800 */
[----:B-1----:R-:W-:-:S04]  /*05d0*/  IMAD.WIDE.U32 R8, R6, R4, RZ ;  /* 0x0000000406087225 */ /* 0x002fc800078e00ff */
[----:B------:R-:W-:Y:S01]  /*05e0*/  IMAD R9, R6, R5, R9 ;  /* 0x0000000506097224 */ /* 0x000fe200078e0209 */
[----:B------:R-:W-:-:S03]  /*05f0*/  IADD3 R11, P0, PT, RZ, -R8, RZ ;  /* 0x80000008ff0b7210 */ /* 0x000fc60007f1e0ff */
[----:B------:R-:W-:Y:S02]  /*0600*/  IMAD R9, R7, R4, R9 ;  /* 0x0000000407097224 */ /* 0x000fe400078e0209 */
[----:B------:R-:W-:-:S04]  /*0610*/  IMAD.HI.U32 R8, R6, R11, RZ ;  /* 0x0000000b06087227 */ /* 0x000fc800078e00ff */
[----:B------:R-:W-:Y:S01]  /*0620*/  IMAD.X R13, RZ, RZ, ~R9, P0 ;  /* 0x000000ffff0d7224 */ /* 0x000fe200000e0e09 */
[----:B------:R-:W-:-:S03]  /*0630*/  MOV R9, R6 ;  /* 0x0000000600097202 */ /* 0x000fc60000000f00 */
[-C--:B------:R-:W-:Y:S02]  /*0640*/  IMAD R15, R7, R13.reuse, RZ ;  /* 0x0000000d070f7224 */ /* 0x080fe400078e02ff */
[----:B------:R-:W-:-:S04]  /*0650*/  IMAD.WIDE.U32 R8, P0, R6, R13, R8 ;  /* 0x0000000d06087225 */ /* 0x000fc80007800008 */
[----:B------:R-:W-:-:S04]  /*0660*/  IMAD.HI.U32 R13, R7, R13, RZ ;  /* 0x0000000d070d7227 */ /* 0x000fc800078e00ff */
[----:B------:R-:W-:-:S05]  /*0670*/  IMAD.HI.U32 R8, P1, R7, R11, R8 ;  /* 0x0000000b07087227 */ /* 0x000fca0007820008 */
[----:B------:R-:W-:Y:S01]  /*0680*/  IADD3 R9, P2, PT, R15, R8, RZ ;  /* 0x000000080f097210 */ /* 0x000fe20007f5e0ff */
[----:B------:R-:W-:-:S04]  /*0690*/  IMAD.X R8, R13, 0x1, R7, P0 ;  /* 0x000000010d087824 */ /* 0x000fc800000e0607 */
[----:B------:R-:W-:Y:S01]  /*06a0*/  IMAD.WIDE.U32 R6, R9, R4, RZ ;  /* 0x0000000409067225 */ /* 0x000fe200078e00ff */
[----:B------:R-:W-:-:S03]  /*06b0*/  IADD3.X R11, PT, PT, RZ, RZ, R8, P2, P1 ;  /* 0x000000ffff0b7210 */ /* 0x000fc600017e2408 */
[----:B------:R-:W-:Y:S01]  /*06c0*/  IMAD R7, R9, R5, R7 ;  /* 0x0000000509077224 */ /* 0x000fe200078e0207 */
[----:B------:R-:W-:-:S03]  /*06d0*/  IADD3 R13, P0, PT, RZ, -R6, RZ ;  /* 0x80000006ff0d7210 */ /* 0x000fc60007f1e0ff */
[----:B------:R-:W-:Y:S02]  /*06e0*/  IMAD R7, R11, R4, R7 ;  /* 0x000000040b077224 */ /* 0x000fe400078e0207 */
[----:B------:R-:W-:-:S03]  /*06f0*/  IMAD.HI.U32 R8, R9, R13, RZ ;  /* 0x0000000d09087227 */ /* 0x000fc600078e00ff */
[----:B------:R-:W-:Y:S01]  /*0700*/  IADD3.X R6, PT, PT, RZ, ~R7, RZ, P0, !PT ;  /* 0x80000007ff067210 */ /* 0x000fe200007fe4ff */
[----:B------:R-:W-:-:S04]  /*0710*/  HFMA2 R7, -RZ, RZ, 0, 0 ;  /* 0x00000000ff077431 */ /* 0x000fc800000001ff */
[----:B------:R-:W-:-:S04]  /*0720*/  IMAD.WIDE.U32 R8, P0, R9, R6, R8 ;  /* 0x0000000609087225 */ /* 0x000fc80007800008 */
[C---:B------:R-:W-:Y:S02]  /*0730*/  IMAD R10, R11.reuse, R6, RZ ;  /* 0x000000060b0a7224 */ /* 0x040fe400078e02ff */
[----:B------:R-:W-:-:S04]  /*0740*/  IMAD.HI.U32 R9, P1, R11, R13, R8 ;  /* 0x0000000d0b097227 */ /* 0x000fc80007820008 */
[----:B------:R-:W-:Y:S01]  /*0750*/  IMAD.HI.U32 R8, R11, R6, RZ ;  /* 0x000000060b087227 */ /* 0x000fe200078e00ff */
[----:B------:R-:W-:-:S03]  /*0760*/  IADD3 R9, P2, PT, R10, R9, RZ ;  /* 0x000000090a097210 */ /* 0x000fc60007f5e0ff */
[----:B------:R-:W-:Y:S02]  /*0770*/  IMAD.X R11, R8, 0x1, R11, P0 ;  /* 0x00000001080b7824 */ /* 0x000fe400000e060b */
[----:B------:R-:W-:-:S03]  /*0780*/  IMAD.HI.U32 R6, R9, R2, RZ ;  /* 0x0000000209067227 */ /* 0x000fc600078e00ff */
[----:B------:R-:W-:Y:S01]  /*0790*/  IADD3.X R11, PT, PT, RZ, RZ, R11, P2, P1 ;  /* 0x000000ffff0b7210 */ /* 0x000fe200017e240b */
[----:B------:R-:W-:-:S04]  /*07a0*/  IMAD.WIDE.U32 R6, RZ, R9, R6 ;  /* 0x00000009ff067225 */ /* 0x000fc800078e0006 */
[----:B------:R-:W-:-:S04]  /*07b0*/  IMAD.HI.U32 R6, P0, R11, R2, R6 ;  /* 0x000000020b067227 */ /* 0x000fc80007800006 */
[----:B------:R-:W-:Y:S01]  /*07c0*/  IMAD.X R8, RZ, RZ, RZ, P0 ;  /* 0x000000ffff087224 */ /* 0x000fe200000e06ff */
[----:B------:R-:W-:-:S04]  /*07d0*/  IADD3 R9, P1, PT, RZ, R6, RZ ;  /* 0x00000006ff097210 */ /* 0x000fc80007f3e0ff */
[----:B------:R-:W-:Y:S01]  /*07e0*/  IADD3.X R11, PT, PT, RZ, R8, RZ, P1, !PT ;  /* 0x00000008ff0b7210 */ /* 0x000fe20000ffe4ff */
[----:B------:R-:W-:-:S04]  /*07f0*/  IMAD.WIDE.U32 R6, R9, R4, RZ ;  /* 0x0000000409067225 */ /* 0x000fc800078e00ff */
[----:B------:R-:W-:Y:S01]  /*0800*/  IMAD R7, R9, R5, R7 ;  /* 0x0000000509077224 */ /* 0x000fe200078e0207 */
[----:B------:R-:W-:-:S03]  /*0810*/  IADD3 R13, P1, PT, -R6, R2, RZ ;  /* 0x00000002060d7210 */ /* 0x000fc60007f3e1ff */
[-C--:B------:R-:W-:Y:S01]  /*0820*/  IMAD R7, R11, R4.reuse, R7 ;  /* 0x000000040b077224 */ /* 0x080fe200078e0207 */
[----:B------:R-:W-:-:S03]  /*0830*/  ISETP.GE.U32.AND P0, PT, R13, R4, PT ;  /* 0x000000040d00720c */ /* 0x000fc60003f06070 */
[----:B------:R-:W-:Y:S01]  /*0840*/  IMAD.X R12, RZ, RZ, ~R7, P1 ;  /* 0x000000ffff0c7224 */ /* 0x000fe200008e0e07 */
[----:B------:R-:W-:Y:S02]  /*0850*/  IADD3 R6, P1, PT, R9, 0x1, RZ ;  /* 0x0000000109067810 */ /* 0x000fe40007f3e0ff */
[----:B------:R-:W-:Y:S02]  /*0860*/  IADD3 R7, P2, PT, R13, -R4, RZ ;  /* 0x800000040d077210 */ /* 0x000fe40007f5e0ff */
[CC--:B------:R-:W-:Y:S01]  /*0870*/  ISETP.GE.U32.AND.EX P0, PT, R12.reuse, R5.reuse, PT, P0 ;  /* 0x000000050c00720c */ /* 0x0c0fe20003f06100 */
[----:B------:R-:W-:Y:S01]  /*0880*/  IMAD.X R8, RZ, RZ, R11, P1 ;  /* 0x000000ffff087224 */ /* 0x000fe200008e060b */
[----:B------:R-:W-:Y:S02]  /*0890*/  IADD3.X R10, PT, PT, R12, ~R5, RZ, P2, !PT ;  /* 0x800000050c0a7210 */ /* 0x000fe400017fe4ff */
[----:B------:R-:W-:Y:S02]  /*08a0*/  SEL R7, R7, R13, P0 ;  /* 0x0000000d07077207 */ /* 0x000fe40000000000 */
[----:B------:R-:W-:-:S02]  /*08b0*/  SEL R9, R6, R9, P0 ;  /* 0x0000000906097207 */ /* 0x000fc40000000000 */
[----:B------:R-:W-:Y:S02]  /*08c0*/  SEL R10, R10, R12, P0 ;  /* 0x0000000c0a0a7207 */ /* 0x000fe40000000000 */
[----:B------:R-:W-:Y:S02]  /*08d0*/  SEL R8, R8, R11, P0 ;  /* 0x0000000b08087207 */ /* 0x000fe40000000000 */
[----:B------:R-:W-:Y:S02]  /*08e0*/  ISETP.GE.U32.AND P0, PT, R7, R4, PT ;  /* 0x000000040700720c */ /* 0x000fe40003f06070 */
[----:B------:R-:W-:Y:S02]  /*08f0*/  IADD3 R6, P2, PT, R9, 0x1, RZ ;  /* 0x0000000109067810 */ /* 0x000fe40007f5e0ff */
[----:B------:R-:W-:Y:S01]  /*0900*/  ISETP.NE.U32.AND P1, PT, R4, RZ, PT ;  /* 0x000000ff0400720c */ /* 0x000fe20003f25070 */
[----:B------:R-:W-:Y:S01]  /*0910*/  IMAD.MOV.U32 R4, RZ, RZ, R0 ;  /* 0x000000ffff047224 */ /* 0x000fe200078e0000 */
[----:B------:R-:W-:-:S02]  /*0920*/  ISETP.GE.U32.AND.EX P0, PT, R10, R5, PT, P0 ;  /* 0x000000050a00720c */ /* 0x000fc40003f06100 */
[-C--:B------:R-:W-:Y:S02]  /*0930*/  IADD3.X R7, PT, PT, RZ, R8.reuse, RZ, P2, !PT ;  /* 0x00000008ff077210 */ /* 0x080fe400017fe4ff */
[----:B------:R-:W-:Y:S02]  /*0940*/  ISETP.NE.AND.EX P1, PT, R5, RZ, PT, P1 ;  /* 0x000000ff0500720c */ /* 0x000fe40003f25310 */
[----:B------:R-:W-:Y:S02]  /*0950*/  MOV R5, 0x0 ;  /* 0x0000000000057802 */ /* 0x000fe40000000f00 */
[----:B------:R-:W-:Y:S02]  /*0960*/  SEL R6, R6, R9, P0 ;  /* 0x0000000906067207 */ /* 0x000fe40000000000 */
[----:B------:R-:W-:Y:S02]  /*0970*/  SEL R7, R7, R8, P0 ;  /* 0x0000000807077207 */ /* 0x000fe40000000000 */
[----:B------:R-:W-:-:S02]  /*0980*/  SEL R6, R6, 0xffffffff, P1 ;  /* 0xffffffff06067807 */ /* 0x000fc40000800000 */
[----:B------:R-:W-:Y:S01]  /*0990*/  SEL R7, R7, 0xffffffff, P1 ;  /* 0xffffffff07077807 */ /* 0x000fe20000800000 */
[----:B------:R-:W-:Y:S06]  /*09a0*/  RET.REL.NODEC R4 `(_Z11PolyMulCUDAPiS_S_y) ;  /* 0xfffffff404947950 */ /* 0x000fec0003c3ffff */
.L_x_16:
        /* <DEDUP_REMOVED lines=13> */
.L_x_17:


//--------------------- .nv.shared.reserved.0     --------------------------
	.section	.nv.shared.reserved.0,"aw",@nobits
	.weak		__nv_reservedSMEM_offset_0_alias
	.size		__nv_reservedSMEM_offset_0_alias, 0, 64
	.other		__nv_reservedSMEM_offset_0_alias,@"STO_CUDA_RESERVED_SHARED STV_DEFAULT"
__nv_reservedSMEM_offset_0_alias:
	.zero		0
	.zero		64


//--------------------- .nv.constant0._Z11CombineCUDAPiy --------------------------
	.section	.nv.constant0._Z11CombineCUDAPiy,"a",@progbits
	.sectionflags	@""
	.align	4
.nv.constant0._Z11CombineCUDAPiy:
	.zero		912


//--------------------- .nv.constant0._Z21ParallelReductionCUDAPiy --------------------------
	.section	.nv.constant0._Z21ParallelReductionCUDAPiy,"a",@progbits
	.sectionflags	@""
	.align	4
.nv.constant0._Z21ParallelReductionCUDAPiy:
	.zero		912


//--------------------- .nv.constant0._Z11PolyMulCUDAPiS_S_y --------------------------
	.section	.nv.constant0._Z11PolyMulCUDAPiS_S_y,"a",@progbits
	.sectionflags	@""
	.align	4
.nv.constant0._Z11PolyMulCUDAPiS_S_y:
	.zero		928


//--------------------- SYMBOLS --------------------------

	.type		.nv.reservedSmem.offset0,@object
	.size		.nv.reservedSmem.offset0,0x4
